def matmul_kernel(
    a_ptr,
    b_ptr,
    c_ptr,
    M,
    N,
    K,
    stride_am,
    stride_ak,
    stride_bk,
    stride_bn,
    stride_cm,
    stride_cn,
    BLOCK_M: tl.constexpr,
    BLOCK_N: tl.constexpr,
    BLOCK_K: tl.constexpr,
    GROUP_M: tl.constexpr,
):
    pid = tl.program_id(axis=0)
    num_pid_m = tl.cdiv(M, BLOCK_M)
    num_pid_n = tl.cdiv(N, BLOCK_N)
    num_pid_in_group = GROUP_M * num_pid_n
    group_id = pid // num_pid_in_group
    first_pid_m = group_id * GROUP_M
    group_size_m = min(num_pid_m - first_pid_m, GROUP_M)
    pid_m = first_pid_m + ((pid % num_pid_in_group) % group_size_m)
    pid_n = (pid % num_pid_in_group) // group_size_m

    offs_am = (pid_m * BLOCK_M + tl.arange(0, BLOCK_M)) % M
    offs_bn = (pid_n * BLOCK_N + tl.arange(0, BLOCK_N)) % N
    offs_k = tl.arange(0, BLOCK_K)
    a_ptrs = a_ptr + offs_am[:, None] * stride_am + offs_k[None, :] * stride_ak
    b_ptrs = b_ptr + offs_k[:, None] * stride_bk + offs_bn[None, :] * stride_bn

    acc = tl.zeros((BLOCK_M, BLOCK_N), dtype=tl.float32)
    for kk in range(0, tl.cdiv(K, BLOCK_K)):
        a = tl.load(a_ptrs, mask=offs_k[None, :] < K - kk * BLOCK_K, other=0.0)
        b = tl.load(b_ptrs, mask=offs_k[:, None] < K - kk * BLOCK_K, other=0.0)
        acc = tl.dot(a, b, acc)
        a_ptrs += BLOCK_K * stride_ak
        b_ptrs += BLOCK_K * stride_bk

    c = acc.to(c_ptr.dtype.element_ty)
    offs_cm = pid_m * BLOCK_M + tl.arange(0, BLOCK_M)
    offs_cn = pid_n * BLOCK_N + tl.arange(0, BLOCK_N)
    c_ptrs = c_ptr + offs_cm[:, None] * stride_cm + offs_cn[None, :] * stride_cn
    mask = (offs_cm[:, None] < M) & (offs_cn[None, :] < N)
    tl.store(c_ptrs, c, mask=mask)

# config = {"BLOCK_K": 64, "BLOCK_M": 512, "BLOCK_N": 128, "GROUP_M": 8, "arch": "sm_90", "dtype": "fp8e5m2", "num_ctas": 4, "num_stages": 3, "num_warps": 4}
# arch = sm_90


// ===== COMPILED SASS (sm_90a) =====

	.target	sm_90a

	.elftype	@"ET_EXEC"


//--------------------- .note.nv.tkinfo           --------------------------
	.section	.note.nv.tkinfo,"",@"SHT_NOTE"
	.sectionflags	@"SHF_NOTE_NV_TKINFO"
	.tkinfo
        /*0018*/ 	.word	0x00000002
        /*0030*/ 	.string	""
        /*0030*/ 	.string	"ptxas"
        /*0030*/ 	.string	"Cuda compilation tools, release 13.0, V13.0.88"
        /*0030*/ 	.string	"Build cuda_13.0.r13.0/compiler.36424714_0"
        /*0030*/ 	.string	"-v  -suppress-debug-info  -lineinfo  -arch sm_90a "



//--------------------- .note.nv.cuinfo           --------------------------
	.section	.note.nv.cuinfo,"",@"SHT_NOTE"
	.sectionflags	@"SHF_NOTE_NV_CUINFO"
        /*0018*/ 	.short	0x0002
        /*001a*/ 	.short	0x005a
        /*001c*/ 	.short	0x0082
	.zero		2


//--------------------- .nv.info                  --------------------------
	.section	.nv.info,"",@"SHT_CUDA_INFO"
	.align	4


	//----- nvinfo : EIATTR_REGCOUNT
	.align		4
        /*0000*/ 	.byte	0x04, 0x2f
        /*0002*/ 	.short	(.L_1 - .L_0)
	.align		4
.L_0:
        /*0004*/ 	.word	index@(matmul_kernel)
        /*0008*/ 	.word	0x000000ff


	//----- nvinfo : EIATTR_FRAME_SIZE
	.align		4
.L_1:
        /*000c*/ 	.byte	0x04, 0x11
        /*000e*/ 	.short	(.L_3 - .L_2)
	.align		4
.L_2:
        /*0010*/ 	.word	index@(matmul_kernel)
        /*0014*/ 	.word	0x000001c0


	//----- nvinfo : EIATTR_MIN_STACK_SIZE
	.align		4
.L_3:
        /*0018*/ 	.byte	0x04, 0x12
        /*001a*/ 	.short	(.L_5 - .L_4)
	.align		4
.L_4:
        /*001c*/ 	.word	index@(matmul_kernel)
        /*0020*/ 	.word	0x000001c0
.L_5:


//--------------------- .nv.compat                --------------------------
	.section	.nv.compat,"",@"SHT_CUDA_COMPAT_INFO"
	.align	4
        /*0000*/ 	.byte	0x02, 0x09, 0x01, 0x00, 0x02, 0x02, 0x04, 0x00, 0x02, 0x05, 0x05, 0x00, 0x03, 0x07, 0x01, 0x01
        /*0010*/ 	.byte	0x02, 0x03, 0x00, 0x00, 0x02, 0x06, 0x01, 0x00, 0x04, 0x0b, 0x08, 0x00, 0x00, 0x00, 0x00, 0x00
        /*0020*/ 	.byte	0x00, 0x00, 0x00, 0x00


//--------------------- .nv.info.matmul_kernel    --------------------------
	.section	.nv.info.matmul_kernel,"",@"SHT_CUDA_INFO"
	.sectionflags	@""
	.align	4


	//----- nvinfo : EIATTR_CUDA_API_VERSION
	.align		4
        /*0000*/ 	.byte	0x04, 0x37
        /*0002*/ 	.short	(.L_7 - .L_6)
.L_6:
        /*0004*/ 	.word	0x00000082


	//----- nvinfo : EIATTR_KPARAM_INFO
	.align		4
.L_7:
        /*0008*/ 	.byte	0x04, 0x17
        /*000a*/ 	.short	(.L_9 - .L_8)
.L_8:
        /*000c*/ 	.word	0x00000000
        /*0010*/ 	.short	0x000d
        /*0012*/ 	.short	0x0048
        /*0014*/ 	.byte	0x00, 0xf4, 0x21, 0x00


	//----- nvinfo : EIATTR_KPARAM_INFO
	.align		4
.L_9:
        /*0018*/ 	.byte	0x04, 0x17
        /*001a*/ 	.short	(.L_11 - .L_10)
.L_10:
        /*001c*/ 	.word	0x00000000
        /*0020*/ 	.short	0x000c
        /*0022*/ 	.short	0x0040
        /*0024*/ 	.byte	0x00, 0xf4, 0x21, 0x00


	//----- nvinfo : EIATTR_KPARAM_INFO
	.align		4
.L_11:
        /*0028*/ 	.byte	0x04, 0x17
        /*002a*/ 	.short	(.L_13 - .L_12)
.L_12:
        /*002c*/ 	.word	0x00000000
        /*0030*/ 	.short	0x000b
        /*0032*/ 	.short	0x0038
        /*0034*/ 	.byte	0x00, 0xf0, 0x11, 0x00


	//----- nvinfo : EIATTR_KPARAM_INFO
	.align		4
.L_13:
        /*0038*/ 	.byte	0x04, 0x17
        /*003a*/ 	.short	(.L_15 - .L_14)
.L_14:
        /*003c*/ 	.word	0x00000000
        /*0040*/ 	.short	0x000a
        /*0042*/ 	.short	0x0034
        /*0044*/ 	.byte	0x00, 0xf0, 0x11, 0x00


	//----- nvinfo : EIATTR_KPARAM_INFO
	.align		4
.L_15:
        /*0048*/ 	.byte	0x04, 0x17
        /*004a*/ 	.short	(.L_17 - .L_16)
.L_16:
        /*004c*/ 	.word	0x00000000
        /*0050*/ 	.short	0x0009
        /*0052*/ 	.short	0x0030
        /*0054*/ 	.byte	0x00, 0xf0, 0x11, 0x00


	//----- nvinfo : EIATTR_KPARAM_INFO
	.align		4
.L_17:
        /*0058*/ 	.byte	0x04, 0x17
        /*005a*/ 	.short	(.L_19 - .L_18)
.L_18:
        /*005c*/ 	.word	0x00000000
        /*0060*/ 	.short	0x0008
        /*0062*/ 	.short	0x002c
        /*0064*/ 	.byte	0x00, 0xf0, 0x11, 0x00


	//----- nvinfo : EIATTR_KPARAM_INFO
	.align		4
.L_19:
        /*0068*/ 	.byte	0x04, 0x17
        /*006a*/ 	.short	(.L_21 - .L_20)
.L_20:
        /*006c*/ 	.word	0x00000000
        /*0070*/ 	.short	0x0007
        /*0072*/ 	.short	0x0028
        /*0074*/ 	.byte	0x00, 0xf0, 0x11, 0x00


	//----- nvinfo : EIATTR_KPARAM_INFO
	.align		4
.L_21:
        /*0078*/ 	.byte	0x04, 0x17
        /*007a*/ 	.short	(.L_23 - .L_22)
.L_22:
        /*007c*/ 	.word	0x00000000
        /*0080*/ 	.short	0x0006
        /*0082*/ 	.short	0x0024
        /*0084*/ 	.byte	0x00, 0xf0, 0x11, 0x00


	//----- nvinfo : EIATTR_KPARAM_INFO
	.align		4
.L_23:
        /*0088*/ 	.byte	0x04, 0x17
        /*008a*/ 	.short	(.L_25 - .L_24)
.L_24:
        /*008c*/ 	.word	0x00000000
        /*0090*/ 	.short	0x0005
        /*0092*/ 	.short	0x0020
        /*0094*/ 	.byte	0x00, 0xf0, 0x11, 0x00


	//----- nvinfo : EIATTR_KPARAM_INFO
	.align		4
.L_25:
        /*0098*/ 	.byte	0x04, 0x17
        /*009a*/ 	.short	(.L_27 - .L_26)
.L_26:
        /*009c*/ 	.word	0x00000000
        /*00a0*/ 	.short	0x0004
        /*00a2*/ 	.short	0x001c
        /*00a4*/ 	.byte	0x00, 0xf0, 0x11, 0x00


	//----- nvinfo : EIATTR_KPARAM_INFO
	.align		4
.L_27:
        /*00a8*/ 	.byte	0x04, 0x17
        /*00aa*/ 	.short	(.L_29 - .L_28)
.L_28:
        /*00ac*/ 	.word	0x00000000
        /*00b0*/ 	.short	0x0003
        /*00b2*/ 	.short	0x0018
        /*00b4*/ 	.byte	0x00, 0xf0, 0x11, 0x00


	//----- nvinfo : EIATTR_KPARAM_INFO
	.align		4
.L_29:
        /*00b8*/ 	.byte	0x04, 0x17
        /*00ba*/ 	.short	(.L_31 - .L_30)
.L_30:
        /*00bc*/ 	.word	0x00000000
        /*00c0*/ 	.short	0x0002
        /*00c2*/ 	.short	0x0010
        /*00c4*/ 	.byte	0x00, 0xf4, 0x21, 0x00


	//----- nvinfo : EIATTR_KPARAM_INFO
	.align		4
.L_31:
        /*00c8*/ 	.byte	0x04, 0x17
        /*00ca*/ 	.short	(.L_33 - .L_32)
.L_32:
        /*00cc*/ 	.word	0x00000000
        /*00d0*/ 	.short	0x0001
        /*00d2*/ 	.short	0x0008
        /*00d4*/ 	.byte	0x00, 0xf4, 0x21, 0x00


	//----- nvinfo : EIATTR_KPARAM_INFO
	.align		4
.L_33:
        /*00d8*/ 	.byte	0x04, 0x17
        /*00da*/ 	.short	(.L_35 - .L_34)
.L_34:
        /*00dc*/ 	.word	0x00000000
        /*00e0*/ 	.short	0x0000
        /*00e2*/ 	.short	0x0000
        /*00e4*/ 	.byte	0x00, 0xf4, 0x21, 0x00


	//----- nvinfo : EIATTR_EXPLICIT_CLUSTER
	.align		4
.L_35:
        /*00e8*/ 	.byte	0x01, 0x3e
	.zero		2


	//----- nvinfo : EIATTR_CTA_PER_CLUSTER
	.align		4
        /*00ec*/ 	.byte	0x04, 0x3d
        /*00ee*/ 	.short	(.L_37 - .L_36)
.L_36:
        /*00f0*/ 	.word	0x00000004
        /*00f4*/ 	.word	0x00000001
        /*00f8*/ 	.word	0x00000001


	//----- nvinfo : EIATTR_SPARSE_MMA_MASK
	.align		4
.L_37:
        /*00fc*/ 	.byte	0x03, 0x50
        /*00fe*/ 	.short	0x0000


	//----- nvinfo : EIATTR_MAXREG_COUNT
	.align		4
        /*0100*/ 	.byte	0x03, 0x1b
        /*0102*/ 	.short	0x00ff


	//----- nvinfo : EIATTR_NUM_BARRIERS
	.align		4
        /*0104*/ 	.byte	0x02, 0x4c
        /*0106*/ 	.byte	0x01
	.zero		1


	//----- nvinfo : EIATTR_ANNOTATIONS
	.align		4
        /*0108*/ 	.byte	0x04, 0x55
        /*010a*/ 	.short	(.L_39 - .L_38)


	//   ....[0]....
.L_38:
        /*010c*/ 	.word	0x00000001
        /*0110*/ 	.byte	0xa0, 0x05, 0x00, 0x00, 0x01, 0x00, 0x00, 0x00, 0x10, 0x06, 0x00, 0x00, 0x01, 0x00, 0x00, 0x00
        /* <DEDUP_REMOVED lines=190> */
        /*0d00*/ 	.byte	0xb0, 0xa8, 0x00, 0x00, 0x01, 0x00, 0x00, 0x00, 0x10, 0xa9, 0x00, 0x00


	//----- nvinfo : EIATTR_MERCURY_ISA_VERSION
	.align		4
.L_39:
        /*0d0c*/ 	.byte	0x03, 0x5f
        /*0d0e*/ 	.short	0x0101


	//----- nvinfo : EIATTR_EXIT_INSTR_OFFSETS
	.align		4
        /*0d10*/ 	.byte	0x04, 0x1c
        /*0d12*/ 	.short	(.L_41 - .L_40)


	//   ....[0]....
.L_40:
        /*0d14*/ 	.word	0x0000f4b0


	//   ....[1]....
        /*0d18*/ 	.word	0x0000f4d0


	//----- nvinfo : EIATTR_REQNTID
	.align		4
.L_41:
        /*0d1c*/ 	.byte	0x04, 0x10
        /*0d1e*/ 	.short	(.L_43 - .L_42)
.L_42:
        /*0d20*/ 	.word	0x00000080
        /*0d24*/ 	.word	0x00000001
        /*0d28*/ 	.word	0x00000001


	//----- nvinfo : EIATTR_CBANK_PARAM_SIZE
	.align		4
.L_43:
        /*0d2c*/ 	.byte	0x03, 0x19
        /*0d2e*/ 	.short	0x0050


	//----- nvinfo : EIATTR_PARAM_CBANK
	.align		4
        /*0d30*/ 	.byte	0x04, 0x0a
        /*0d32*/ 	.short	(.L_45 - .L_44)
	.align		4
.L_44:
        /*0d34*/ 	.word	index@(.nv.constant0.matmul_kernel)
        /*0d38*/ 	.short	0x0210
        /*0d3a*/ 	.short	0x0050


	//----- nvinfo : EIATTR_SW_WAR
	.align		4
.L_45:
        /*0d3c*/ 	.byte	0x04, 0x36
        /*0d3e*/ 	.short	(.L_47 - .L_46)
.L_46:
        /*0d40*/ 	.word	0x00000008
.L_47:


//--------------------- .nv.callgraph             --------------------------
	.section	.nv.callgraph,"",@"SHT_CUDA_CALLGRAPH"
	.align	4
	.sectionentsize	8
	.align		4
        /*0000*/ 	.word	0x00000000
	.align		4
        /*0004*/ 	.word	0xffffffff
	.align		4
        /*0008*/ 	.word	0x00000000
	.align		4
        /*000c*/ 	.word	0xfffffffe
	.align		4
        /*0010*/ 	.word	0x00000000
	.align		4
        /*0014*/ 	.word	0xfffffffd
	.align		4
        /*0018*/ 	.word	0x00000000
	.align		4
        /*001c*/ 	.word	0xfffffffc


//--------------------- .text.matmul_kernel       --------------------------
	.section	.text.matmul_kernel,"ax",@progbits
	.align	128
        .global         matmul_kernel
        .type           matmul_kernel,@function
        .size           matmul_kernel,(.L_x_4 - matmul_kernel)
        .other          matmul_kernel,@"STO_CUDA_ENTRY STV_DEFAULT"
matmul_kernel:
.text.matmul_kernel:
[----:B------:R-:W0:Y:S08]  /*0000*/  LDC R1, c[0x0][0x28] ;  /* 0x00000a00ff017b82 */ /* 0x000e300000000800 */
[----:B------:R-:W1:Y:S01]  /*0010*/  LDC.64 R48, c[0x0][0x228] ;  /* 0x00008a00ff307b82 */ /* 0x000e620000000a00 */
[----:B------:R-:W2:Y:S01]  /*0020*/  S2R R153, SR_TID.X ;  /* 0x0000000000997919 */ /* 0x000ea20000002100 */
[----:B0-----:R-:W-:Y:S01]  /*0030*/  VIADD R1, R1, 0xfffffe40 ;  /* 0xfffffe4001017836 */ /* 0x001fe20000000000 */
[----:B------:R-:W-:Y:S01]  /*0040*/  ULDC UR7, c[0x0][0x230] ;  /* 0x00008c0000077ab9 */ /* 0x000fe20000000800 */
[----:B------:R-:W-:Y:S01]  /*0050*/  UMOV UR6, 0x400 ;  /* 0x0000040000067882 */ /* 0x000fe20000000000 */
[----:B------:R-:W-:-:S03]  /*0060*/  ULDC.64 UR14, c[0x0][0x208] ;  /* 0x00008200000e7ab9 */ /* 0x000fc60000000a00 */
[----:B------:R-:W0:Y:S08]  /*0070*/  S2UR UR4, SR_CTAID.X ;  /* 0x00000000000479c3 */ /* 0x000e300000002500 */
[----:B------:R-:W3:Y:S01]  /*0080*/  S2UR UR12, SR_CgaCtaId ;  /* 0x00000000000c79c3 */ /* 0x000ee20000008800 */
[----:B-1----:R-:W-:-:S07]  /*0090*/  VIADD R0, R49, 0x7f ;  /* 0x0000007f31007836 */ /* 0x002fce0000000000 */
[----:B------:R-:W1:Y:S01]  /*00a0*/  LDC R12, c[0x0][0x230] ;  /* 0x00008c00ff0c7b82 */ /* 0x000e620000000800 */
[----:B------:R-:W-:Y:S02]  /*00b0*/  SHF.R.S32.HI R3, RZ, 0x1f, R0 ;  /* 0x0000001fff037819 */ /* 0x000fe40000011400 */
[----:B0-----:R-:W-:Y:S01]  /*00c0*/  I2FP.F32.U32 R5, UR4 ;  /* 0x0000000400057c45 */ /* 0x001fe20008201000 */
[----:B------:R-:W-:Y:S01]  /*00d0*/  ULDC UR4, c[0x0][0x150] ;  /* 0x0000540000047ab9 */ /* 0x000fe20000000800 */
[----:B------:R-:W-:Y:S02]  /*00e0*/  LEA.HI R3, R3, R0, RZ, 0x7 ;  /* 0x0000000003037211 */ /* 0x000fe400078f38ff */
[----:B--2---:R-:W-:Y:S01]  /*00f0*/  LOP3.LUT R152, R153, 0x7f, RZ, 0xc0, !PT ;  /* 0x0000007f99987812 */ /* 0x004fe200078ec0ff */
[----:B------:R-:W-:Y:S01]  /*0100*/  FMUL R5, R5, UR4 ;  /* 0x0000000405057c20 */ /* 0x000fe20008400000 */
[----:B------:R-:W-:Y:S01]  /*0110*/  SHF.R.S32.HI R3, RZ, 0x7, R3 ;  /* 0x00000007ff037819 */ /* 0x000fe20000011403 */
[----:B---3--:R-:W-:-:S02]  /*0120*/  USHF.L.U32 UR5, UR12, 0x7, URZ ;  /* 0x000000070c057899 */ /* 0x008fc4000800063f */
[----:B------:R-:W-:Y:S02]  /*0130*/  ULEA UR12, UR12, UR6, 0x18 ;  /* 0x000000060c0c7291 */ /* 0x000fe4000f8ec03f */
[----:B------:R-:W-:Y:S01]  /*0140*/  IMAD.SHL.U32 R4, R3, 0x8, RZ ;  /* 0x0000000803047824 */ /* 0x000fe200078e00ff */
[----:B------:R-:W0:Y:S01]  /*0150*/  F2I.U32.TRUNC.NTZ R5, R5 ;  /* 0x0000000500057305 */ /* 0x000e22000020f000 */
[----:B------:R-:W-:-:S03]  /*0160*/  ULOP3.LUT UR5, UR5, 0x180, URZ, 0xc0, !UPT ;  /* 0x0000018005057892 */ /* 0x000fc6000f8ec03f */
[----:B------:R-:W-:Y:S01]  /*0170*/  IABS R7, R4 ;  /* 0x0000000400077213 */ /* 0x000fe20000000000 */
[----:B-1----:R-:W-:-:S03]  /*0180*/  VIADD R12, R12, 0x3f ;  /* 0x0000003f0c0c7836 */ /* 0x002fc60000000000 */
[----:B------:R-:W1:Y:S01]  /*0190*/  I2F.RP R0, R7 ;  /* 0x0000000700007306 */ /* 0x000e620000209400 */
[----:B0-----:R-:W-:-:S07]  /*01a0*/  IABS R11, R5 ;  /* 0x00000005000b7213 */ /* 0x001fce0000000000 */
[----:B-1----:R-:W0:Y:S02]  /*01b0*/  MUFU.RCP R0, R0 ;  /* 0x0000000000007308 */ /* 0x002e240000001000 */
[----:B0-----:R-:W-:Y:S01]  /*01c0*/  VIADD R2, R0, 0xffffffe ;  /* 0x0ffffffe00027836 */ /* 0x001fe20000000000 */
[----:B------:R-:W-:-:S05]  /*01d0*/  IABS R0, R4 ;  /* 0x0000000400007213 */ /* 0x000fca0000000000 */
[----:B------:R0:W1:Y:S01]  /*01e0*/  F2I.FTZ.U32.TRUNC.NTZ R3, R2 ;  /* 0x0000000200037305 */ /* 0x000062000021f000 */
[----:B------:R-:W-:Y:S02]  /*01f0*/  IMAD.MOV R0, RZ, RZ, -R0 ;  /* 0x000000ffff007224 */ /* 0x000fe400078e0a00 */
[----:B0-----:R-:W-:Y:S02]  /*0200*/  IMAD.MOV.U32 R2, RZ, RZ, RZ ;  /* 0x000000ffff027224 */ /* 0x001fe400078e00ff */
[----:B-1----:R-:W-:-:S04]  /*0210*/  IMAD.MOV R6, RZ, RZ, -R3 ;  /* 0x000000ffff067224 */ /* 0x002fc800078e0a03 */
[----:B------:R-:W-:-:S04]  /*0220*/  IMAD R9, R6, R7, RZ ;  /* 0x0000000706097224 */ /* 0x000fc800078e02ff */
[----:B------:R-:W-:-:S06]  /*0230*/  IMAD.HI.U32 R2, R3, R9, R2 ;  /* 0x0000000903027227 */ /* 0x000fcc00078e0002 */
[----:B------:R-:W-:-:S04]  /*0240*/  IMAD.HI.U32 R2, R2, R11, RZ ;  /* 0x0000000b02027227 */ /* 0x000fc800078e00ff */
[----:B------:R-:W-:-:S05]  /*0250*/  IMAD R0, R2, R0, R11 ;  /* 0x0000000002007224 */ /* 0x000fca00078e020b */
[----:B------:R-:W-:-:S13]  /*0260*/  ISETP.GT.U32.AND P1, PT, R7, R0, PT ;  /* 0x000000000700720c */ /* 0x000fda0003f24070 */
[----:B------:R-:W-:Y:S02]  /*0270*/  @!P1 IMAD.IADD R0, R0, 0x1, -R7 ;  /* 0x0000000100009824 */ /* 0x000fe400078e0a07 */
[----:B------:R-:W-:Y:S01]  /*0280*/  @!P1 VIADD R2, R2, 0x1 ;  /* 0x0000000102029836 */ /* 0x000fe20000000000 */
[----:B------:R-:W-:Y:S02]  /*0290*/  ISETP.NE.AND P1, PT, R4, RZ, PT ;  /* 0x000000ff0400720c */ /* 0x000fe40003f25270 */
[----:B------:R-:W-:Y:S02]  /*02a0*/  ISETP.GE.U32.AND P0, PT, R0, R7, PT ;  /* 0x000000070000720c */ /* 0x000fe40003f06070 */
[----:B------:R-:W-:-:S04]  /*02b0*/  LOP3.LUT R0, R5, R4, RZ, 0x3c, !PT ;  /* 0x0000000405007212 */ /* 0x000fc800078e3cff */
[----:B------:R-:W-:Y:S01]  /*02c0*/  ISETP.GE.AND P2, PT, R0, RZ, PT ;  /* 0x000000ff0000720c */ /* 0x000fe20003f46270 */
[----:B------:R-:W-:-:S05]  /*02d0*/  VIADD R0, R48, 0x1ff ;  /* 0x000001ff30007836 */ /* 0x000fca0000000000 */
[----:B------:R-:W-:Y:S01]  /*02e0*/  SHF.R.S32.HI R3, RZ, 0x1f, R0 ;  /* 0x0000001fff037819 */ /* 0x000fe20000011400 */
[----:B------:R-:W-:-:S03]  /*02f0*/  @P0 VIADD R2, R2, 0x1 ;  /* 0x0000000102020836 */ /* 0x000fc60000000000 */
[----:B------:R-:W-:-:S03]  /*0300*/  LEA.HI R3, R3, R0, RZ, 0x9 ;  /* 0x0000000003037211 */ /* 0x000fc600078f48ff */
[----:B------:R-:W-:Y:S01]  /*0310*/  @!P2 IMAD.MOV R2, RZ, RZ, -R2 ;  /* 0x000000ffff02a224 */ /* 0x000fe200078e0a02 */
[----:B------:R-:W-:-:S05]  /*0320*/  @!P1 LOP3.LUT R2, RZ, R4, RZ, 0x33, !PT ;  /* 0x00000004ff029212 */ /* 0x000fca00078e33ff */
[----:B------:R-:W-:Y:S02]  /*0330*/  IMAD.SHL.U32 R6, R2, 0x8, RZ ;  /* 0x0000000802067824 */ /* 0x000fe400078e00ff */
[----:B------:R-:W-:-:S03]  /*0340*/  IMAD.MOV R2, RZ, RZ, -R2 ;  /* 0x000000ffff027224 */ /* 0x000fc600078e0a02 */
[----:B------:R-:W-:Y:S01]  /*0350*/  LEA.HI.SX32 R3, R3, -R6, 0x17 ;  /* 0x8000000603037211 */ /* 0x000fe200078fbaff */
[----:B------:R-:W-:-:S03]  /*0360*/  IMAD R4, R4, R2, R5 ;  /* 0x0000000204047224 */ /* 0x000fc600078e0205 */
[----:B------:R-:W-:Y:S02]  /*0370*/  VIMNMX R11, R3, 0x8, PT ;  /* 0x00000008030b7848 */ /* 0x000fe40003fe0100 */
[----:B------:R-:W-:Y:S02]  /*0380*/  IABS R9, R4 ;  /* 0x0000000400097213 */ /* 0x000fe40000000000 */
[----:B------:R-:W-:-:S04]  /*0390*/  IABS R7, R11 ;  /* 0x0000000b00077213 */ /* 0x000fc80000000000 */
[----:B------:R-:W0:Y:S08]  /*03a0*/  I2F.RP R0, R7 ;  /* 0x0000000700007306 */ /* 0x000e300000209400 */
[----:B0-----:R-:W0:Y:S02]  /*03b0*/  MUFU.RCP R0, R0 ;  /* 0x0000000000007308 */ /* 0x001e240000001000 */
[----:B0-----:R-:W-:-:S06]  /*03c0*/  VIADD R3, R0, 0xffffffe ;  /* 0x0ffffffe00037836 */ /* 0x001fcc0000000000 */
[----:B------:R-:W0:Y:S02]  /*03d0*/  F2I.FTZ.U32.TRUNC.NTZ R3, R3 ;  /* 0x0000000300037305 */ /* 0x000e24000021f000 */
[----:B0-----:R-:W-:-:S04]  /*03e0*/  IMAD.MOV R8, RZ, RZ, -R3 ;  /* 0x000000ffff087224 */ /* 0x001fc800078e0a03 */
[----:B------:R-:W-:Y:S01]  /*03f0*/  IMAD.MOV.U32 R2, RZ, RZ, R8 ;  /* 0x000000ffff027224 */ /* 0x000fe200078e0008 */
[----:B------:R-:W-:-:S03]  /*0400*/  IABS R8, R11 ;  /* 0x0000000b00087213 */ /* 0x000fc60000000000 */
[----:B------:R-:W-:Y:S02]  /*0410*/  IMAD R5, R2, R7, RZ ;  /* 0x0000000702057224 */ /* 0x000fe400078e02ff */
[----:B------:R-:W-:Y:S02]  /*0420*/  IMAD.MOV.U32 R2, RZ, RZ, RZ ;  /* 0x000000ffff027224 */ /* 0x000fe400078e00ff */
[----:B------:R-:W-:Y:S02]  /*0430*/  IMAD.MOV R0, RZ, RZ, -R8 ;  /* 0x000000ffff007224 */ /* 0x000fe400078e0a08 */
        /* <DEDUP_REMOVED lines=9> */
[----:B------:R-:W-:-:S07]  /*04d0*/  ISETP.GE.AND P2, PT, R0, RZ, PT ;  /* 0x000000ff0000720c */ /* 0x000fce0003f46270 */
[----:B------:R-:W-:Y:S01]  /*04e0*/  @P0 VIADD R2, R2, 0x1 ;  /* 0x0000000102020836 */ /* 0x000fe20000000000 */
[----:B------:R-:W-:-:S05]  /*04f0*/  ISETP.GT.AND P0, PT, R12, 0x3f, PT ;  /* 0x0000003f0c00780c */ /* 0x000fca0003f04270 */
[----:B------:R-:W-:Y:S01]  /*0500*/  @!P2 IMAD.MOV R2, RZ, RZ, -R2 ;  /* 0x000000ffff02a224 */ /* 0x000fe200078e0a02 */
[----:B------:R-:W-:-:S05]  /*0510*/  @!P1 LOP3.LUT R2, RZ, R11, RZ, 0x33, !PT ;  /* 0x0000000bff029212 */ /* 0x000fca00078e33ff */
[----:B------:R-:W-:Y:S02]  /*0520*/  IMAD.MOV R0, RZ, RZ, -R2 ;  /* 0x000000ffff007224 */ /* 0x000fe400078e0a02 */
[----:B------:R-:W-:Y:S02]  /*0530*/  IMAD.SHL.U32 R2, R2, 0x80, RZ ;  /* 0x0000008002027824 */ /* 0x000fe400078e00ff */
[----:B------:R-:W-:Y:S02]  /*0540*/  IMAD R0, R11, R0, R4 ;  /* 0x000000000b007224 */ /* 0x000fe400078e0204 */
[----:B------:R-:W-:Y:S02]  /*0550*/  IMAD.U32 R4, RZ, RZ, UR7 ;  /* 0x00000007ff047e24 */ /* 0x000fe4000f8e00ff */
[----:B------:R-:W-:-:S05]  /*0560*/  IMAD.IADD R0, R6, 0x1, R0 ;  /* 0x0000000106007824 */ /* 0x000fca00078e0200 */
[----:B------:R-:W-:-:S13]  /*0570*/  R2UR UR4, R0 ;  /* 0x00000000000472ca */ /* 0x000fda00000e0000 */
[----:B------:R-:W-:-:S06]  /*0580*/  ULEA UR4, UR4, UR5, 0x9 ;  /* 0x0000000504047291 */ /* 0x000fcc000f8e483f */
[----:B------:R-:W-:-:S05]  /*0590*/  VIADD R17, R152, UR4 ;  /* 0x0000000498117c36 */ /* 0x000fca0008000000 */
[----:B------:R0:W-:Y:S01]  /*05a0*/  STL [R1+0x170], R17 ;  /* 0x0001701101007387 */ /* 0x0001e20000100800 */
[----:B------:R-:W-:Y:S05]  /*05b0*/  @P0 BRA `(.L_x_0) ;  /* 0x00000004000c0947 */ /* 0x000fea0003800000 */
[----:B------:R-:W-:Y:S01]  /*05c0*/  IMAD.SHL.U32 R0, R153, 0x8, RZ ;  /* 0x0000000899007824 */ /* 0x000fe200078e00ff */
[----:B------:R-:W-:Y:S02]  /*05d0*/  CS2R R88, SRZ ;  /* 0x0000000000587805 */ /* 0x000fe4000001ff00 */
[----:B------:R-:W-:Y:S02]  /*05e0*/  CS2R R90, SRZ ;  /* 0x00000000005a7805 */ /* 0x000fe4000001ff00 */
[----:B------:R-:W-:Y:S02]  /*05f0*/  CS2R R92, SRZ ;  /* 0x00000000005c7805 */ /* 0x000fe4000001ff00 */
[----:B------:R-:W-:Y:S01]  /*0600*/  CS2R R94, SRZ ;  /* 0x00000000005e7805 */ /* 0x000fe2000001ff00 */
[----:B------:R1:W-:Y:S01]  /*0610*/  STL [R1+0x174], R0 ;  /* 0x0001740001007387 */ /* 0x0003e20000100800 */
[----:B------:R-:W-:Y:S02]  /*0620*/  CS2R R96, SRZ ;  /* 0x0000000000607805 */ /* 0x000fe4000001ff00 */
[----:B------:R-:W-:-:S02]  /*0630*/  CS2R R98, SRZ ;  /* 0x0000000000627805 */ /* 0x000fc4000001ff00 */
[----:B------:R-:W-:Y:S02]  /*0640*/  CS2R R100, SRZ ;  /* 0x0000000000647805 */ /* 0x000fe4000001ff00 */
[----:B------:R-:W-:Y:S02]  /*0650*/  CS2R R102, SRZ ;  /* 0x0000000000667805 */ /* 0x000fe4000001ff00 */
[----:B------:R-:W-:Y:S02]  /*0660*/  CS2R R104, SRZ ;  /* 0x0000000000687805 */ /* 0x000fe4000001ff00 */
[----:B------:R-:W-:Y:S02]  /*0670*/  CS2R R106, SRZ ;  /* 0x00000000006a7805 */ /* 0x000fe4000001ff00 */
        /* <DEDUP_REMOVED lines=53> */
[----:B------:R-:W-:Y:S01]  /*09d0*/  CS2R R86, SRZ ;  /* 0x0000000000567805 */ /* 0x000fe2000001ff00 */
[----:B-1----:R-:W-:Y:S06]  /*09e0*/  BRA `(.L_x_1) ;  /* 0x0000009c00b07947 */ /* 0x002fec0003800000 */
.L_x_0:
[----:B------:R-:W-:Y:S01]  /*09f0*/  IABS R11, R48 ;  /* 0x00000030000b7213 */ /* 0x000fe20000000000 */
[----:B------:R-:W-:Y:S01]  /*0a00*/  ULDC UR4, c[0x0][0x234] ;  /* 0x00008d0000047ab9 */ /* 0x000fe20000000800 */
[----:B------:R-:W-:Y:S01]  /*0a10*/  IABS R3, R49 ;  /* 0x0000003100037213 */ /* 0x000fe20000000000 */
[----:B------:R-:W-:Y:S01]  /*0a20*/  ULDC.64 UR8, c[0x0][0x218] ;  /* 0x0000860000087ab9 */ /* 0x000fe20000000a00 */
[----:B------:R-:W1:Y:S01]  /*0a30*/  I2F.RP R0, R11 ;  /* 0x0000000b00007306 */ /* 0x000e620000209400 */
[----:B------:R-:W-:Y:S01]  /*0a40*/  ISETP.GE.AND P1, PT, R17, RZ, PT ;  /* 0x000000ff1100720c */ /* 0x000fe20003f26270 */
[----:B------:R-:W-:Y:S01]  /*0a50*/  ULDC.64 UR6, c[0x0][0x210] ;  /* 0x0000840000067ab9 */ /* 0x000fe20000000a00 */
[----:B------:R-:W-:Y:S01]  /*0a60*/  LEA.HI R64, R153, R2, RZ, 0x1a ;  /* 0x0000000299407211 */ /* 0x000fe200078fd0ff */
[----:B------:R-:W-:Y:S01]  /*0a70*/  USHF.R.U32.HI UR13, URZ, 0x4, UR12 ;  /* 0x000000043f0d7899 */ /* 0x000fe2000801160c */
[----:B------:R-:W-:Y:S01]  /*0a80*/  CS2R R92, SRZ ;  /* 0x00000000005c7805 */ /* 0x000fe2000001ff00 */
[----:B------:R-:W-:Y:S01]  /*0a90*/  UMOV UR5, URZ ;  /* 0x0000003f00057c82 */ /* 0x000fe20008000000 */
[----:B------:R-:W-:Y:S01]  /*0aa0*/  CS2R R94, SRZ ;  /* 0x00000000005e7805 */ /* 0x000fe2000001ff00 */
[----:B------:R-:W2:Y:S01]  /*0ab0*/  I2F.RP R5, R3 ;  /* 0x0000000300057306 */ /* 0x000ea20000209400 */
[C---:B------:R-:W-:Y:S01]  /*0ac0*/  VIADD R77, R64.reuse, 0x7e ;  /* 0x0000007e404d7836 */ /* 0x040fe20000000000 */
[----:B------:R-:W-:Y:S01]  /*0ad0*/  USGXT.U32 UR13, UR13, 0xe ;  /* 0x0000000e0d0d789a */ /* 0x000fe20008000000 */
[C---:B------:R-:W-:Y:S01]  /*0ae0*/  VIADD R79, R64.reuse, 0x6e ;  /* 0x0000006e404f7836 */ /* 0x040fe20000000000 */
[----:B------:R-:W-:Y:S01]  /*0af0*/  CS2R R96, SRZ ;  /* 0x0000000000607805 */ /* 0x000fe2000001ff00 */
[C---:B------:R-:W-:Y:S01]  /*0b00*/  VIADD R81, R64.reuse, 0x5e ;  /* 0x0000005e40517836 */ /* 0x040fe20000000000 */
[----:B------:R-:W-:Y:S01]  /*0b10*/  CS2R R98, SRZ ;  /* 0x0000000000627805 */ /* 0x000fe2000001ff00 */
[C---:B------:R-:W-:Y:S01]  /*0b20*/  VIADD R83, R64.reuse, 0x4e ;  /* 0x0000004e40537836 */ /* 0x040fe20000000000 */
[----:B-1----:R-:W1:Y:S01]  /*0b30*/  MUFU.RCP R0, R0 ;  /* 0x0000000000007308 */ /* 0x002e620000001000 */
[C---:B------:R-:W-:Y:S01]  /*0b40*/  VIADD R85, R64.reuse, 0x3e ;  /* 0x0000003e40557836 */ /* 0x040fe20000000000 */
[----:B------:R-:W-:Y:S01]  /*0b50*/  CS2R R100, SRZ ;  /* 0x0000000000647805 */ /* 0x000fe2000001ff00 */
[C---:B------:R-:W-:Y:S01]  /*0b60*/  VIADD R86, R64.reuse, 0x2e ;  /* 0x0000002e40567836 */ /* 0x040fe20000000000 */
[----:B------:R-:W-:Y:S01]  /*0b70*/  CS2R R102, SRZ ;  /* 0x0000000000667805 */ /* 0x000fe2000001ff00 */
[C---:B------:R-:W-:Y:S01]  /*0b80*/  VIADD R87, R64.reuse, 0x1e ;  /* 0x0000001e40577836 */ /* 0x040fe20000000000 */
[----:B------:R-:W-:Y:S01]  /*0b90*/  CS2R R104, SRZ ;  /* 0x0000000000687805 */ /* 0x000fe2000001ff00 */
[----:B------:R-:W-:Y:S01]  /*0ba0*/  VIADD R64, R64, 0xe ;  /* 0x0000000e40407836 */ /* 0x000fe20000000000 */
[----:B--2---:R-:W2:Y:S01]  /*0bb0*/  MUFU.RCP R5, R5 ;  /* 0x0000000500057308 */ /* 0x004ea20000001000 */
[----:B------:R-:W-:-:S02]  /*0bc0*/  CS2R R106, SRZ ;  /* 0x00000000006a7805 */ /* 0x000fc4000001ff00 */
[----:B------:R-:W-:Y:S02]  /*0bd0*/  IABS R71, R87 ;  /* 0x0000005700477213 */ /* 0x000fe40000000000 */
[----:B------:R-:W-:Y:S02]  /*0be0*/  CS2R R108, SRZ ;  /* 0x00000000006c7805 */ /* 0x000fe4000001ff00 */
[----:B------:R-:W-:Y:S02]  /*0bf0*/  IABS R73, R64 ;  /* 0x0000004000497213 */ /* 0x000fe40000000000 */
[----:B------:R-:W-:Y:S02]  /*0c00*/  CS2R R110, SRZ ;  /* 0x00000000006e7805 */ /* 0x000fe4000001ff00 */
[----:B------:R-:W-:Y:S02]  /*0c10*/  CS2R R112, SRZ ;  /* 0x0000000000707805 */ /* 0x000fe4000001ff00 */
[----:B------:R-:W-:-:S02]  /*0c20*/  CS2R R114, SRZ ;  /* 0x0000000000727805 */ /* 0x000fc4000001ff00 */
[----:B------:R-:W-:Y:S01]  /*0c30*/  CS2R R116, SRZ ;  /* 0x0000000000747805 */ /* 0x000fe2000001ff00 */
[----:B-1----:R-:W-:Y:S01]  /*0c40*/  VIADD R6, R0, 0xffffffe ;  /* 0x0ffffffe00067836 */ /* 0x002fe20000000000 */
[----:B------:R-:W-:Y:S02]  /*0c50*/  IABS R0, R17 ;  /* 0x0000001100007213 */ /* 0x000fe40000000000 */
[----:B------:R-:W-:Y:S02]  /*0c60*/  CS2R R118, SRZ ;  /* 0x0000000000767805 */ /* 0x000fe4000001ff00 */
[----:B------:R-:W-:Y:S01]  /*0c70*/  CS2R R120, SRZ ;  /* 0x0000000000787805 */ /* 0x000fe2000001ff00 */
[----:B------:R1:W3:Y:S01]  /*0c80*/  F2I.FTZ.U32.TRUNC.NTZ R7, R6 ;  /* 0x0000000600077305 */ /* 0x0002e2000021f000 */
[----:B------:R-:W-:Y:S02]  /*0c90*/  CS2R R122, SRZ ;  /* 0x00000000007a7805 */ /* 0x000fe4000001ff00 */
[----:B------:R-:W-:-:S02]  /*0ca0*/  CS2R R124, SRZ ;  /* 0x00000000007c7805 */ /* 0x000fc4000001ff00 */
[----:B------:R-:W-:Y:S01]  /*0cb0*/  CS2R R126, SRZ ;  /* 0x00000000007e7805 */ /* 0x000fe2000001ff00 */
[----:B--2---:R-:W-:Y:S01]  /*0cc0*/  VIADD R8, R5, 0xffffffe ;  /* 0x0ffffffe05087836 */ /* 0x004fe20000000000 */
[----:B------:R-:W-:Y:S02]  /*0cd0*/  CS2R R128, SRZ ;  /* 0x0000000000807805 */ /* 0x000fe4000001ff00 */
[----:B------:R-:W-:Y:S02]  /*0ce0*/  CS2R R130, SRZ ;  /* 0x0000000000827805 */ /* 0x000fe4000001ff00 */
[----:B------:R-:W-:Y:S01]  /*0cf0*/  CS2R R132, SRZ ;  /* 0x0000000000847805 */ /* 0x000fe2000001ff00 */
[----:B------:R2:W4:Y:S01]  /*0d00*/  F2I.FTZ.U32.TRUNC.NTZ R9, R8 ;  /* 0x0000000800097305 */ /* 0x000522000021f000 */
[----:B-1----:R-:W-:Y:S01]  /*0d10*/  IMAD.MOV.U32 R6, RZ, RZ, RZ ;  /* 0x000000ffff067224 */ /* 0x002fe200078e00ff */
[----:B------:R-:W-:Y:S02]  /*0d20*/  CS2R R134, SRZ ;  /* 0x0000000000867805 */ /* 0x000fe4000001ff00 */
[----:B------:R-:W-:-:S02]  /*0d30*/  CS2R R136, SRZ ;  /* 0x0000000000887805 */ /* 0x000fc4000001ff00 */
[----:B------:R-:W-:Y:S02]  /*0d40*/  CS2R R138, SRZ ;  /* 0x00000000008a7805 */ /* 0x000fe4000001ff00 */
[----:B------:R-:W-:Y:S02]  /*0d50*/  CS2R R140, SRZ ;  /* 0x00000000008c7805 */ /* 0x000fe4000001ff00 */
[----:B------:R-:W-:Y:S01]  /*0d60*/  CS2R R142, SRZ ;  /* 0x00000000008e7805 */ /* 0x000fe2000001ff00 */
[----:B---3--:R-:W-:Y:S01]  /*0d70*/  IMAD.MOV R10, RZ, RZ, -R7 ;  /* 0x000000ffff0a7224 */ /* 0x008fe200078e0a07 */
[----:B------:R-:W-:Y:S01]  /*0d80*/  CS2R R144, SRZ ;  /* 0x0000000000907805 */ /* 0x000fe2000001ff00 */
[----:B--2---:R-:W-:Y:S01]  /*0d90*/  IMAD.MOV.U32 R8, RZ, RZ, RZ ;  /* 0x000000ffff087224 */ /* 0x004fe200078e00ff */
[----:B------:R-:W-:Y:S01]  /*0da0*/  CS2R R146, SRZ ;  /* 0x0000000000927805 */ /* 0x000fe2000001ff00 */
[----:B------:R-:W-:Y:S01]  /*0db0*/  IMAD R13, R10, R11, RZ ;  /* 0x0000000b0a0d7224 */ /* 0x000fe200078e02ff */
[----:B------:R-:W-:-:S02]  /*0dc0*/  CS2R R148, SRZ ;  /* 0x0000000000947805 */ /* 0x000fc4000001ff00 */
[----:B------:R-:W-:Y:S01]  /*0dd0*/  CS2R R150, SRZ ;  /* 0x0000000000967805 */ /* 0x000fe2000001ff00 */
[----:B------:R-:W-:Y:S01]  /*0de0*/  UMOV UR10, 0xfffffffe ;  /* 0xfffffffe000a7882 */ /* 0x000fe20000000000 */
[----:B------:R-:W-:Y:S01]  /*0df0*/  IMAD.HI.U32 R7, R7, R13, R6 ;  /* 0x0000000d07077227 */ /* 0x000fe200078e0006 */
[----:B------:R-:W-:Y:S01]  /*0e00*/  SHF.R.U32.HI R6, RZ, 0x6, R153 ;  /* 0x00000006ff067819 */ /* 0x000fe20000011699 */
[----:B------:R-:W-:Y:S01]  /*0e10*/  UMOV UR11, 0x7fffffdf ;  /* 0x7fffffdf000b7882 */ /* 0x000fe20000000000 */
[----:B------:R-:W-:Y:S02]  /*0e20*/  ULDC UR16, c[0x0][0x238] ;  /* 0x00008e0000107ab9 */ /* 0x000fe40000000800 */
[----:B------:R-:W-:Y:S01]  /*0e30*/  SGXT.U32 R5, R6, 0x1 ;  /* 0x000000010605781a */ /* 0x000fe20000000000 */
[----:B------:R-:W-:-:S03]  /*0e40*/  IMAD.HI.U32 R7, R7, R0, RZ ;  /* 0x0000000007077227 */ /* 0x000fc600078e00ff */
[----:B------:R-:W-:Y:S01]  /*0e50*/  LOP3.LUT R5, R2, R5, RZ, 0xfc, !PT ;  /* 0x0000000502057212 */ /* 0x000fe200078efcff */
[----:B------:R-:W-:Y:S02]  /*0e60*/  IMAD.MOV R7, RZ, RZ, -R7 ;  /* 0x000000ffff077224 */ /* 0x000fe400078e0a07 */
[--C-:B----4-:R-:W-:Y:S01]  /*0e70*/  IMAD.MOV R6, RZ, RZ, -R9.reuse ;  /* 0x000000ffff067224 */ /* 0x110fe200078e0a09 */
[----:B------:R-:W-:Y:S01]  /*0e80*/  LOP3.LUT R14, R5, 0x7c, RZ, 0xfc, !PT ;  /* 0x0000007c050e7812 */ /* 0x000fe200078efcff */
[----:B------:R-:W-:Y:S01]  /*0e90*/  IMAD R0, R11, R7, R0 ;  /* 0x000000070b007224 */ /* 0x000fe200078e0200 */
[----:B------:R-:W-:Y:S01]  /*0ea0*/  LOP3.LUT R15, R5, 0x7a, RZ, 0xfc, !PT ;  /* 0x0000007a050f7812 */ /* 0x000fe200078efcff */
[----:B------:R-:W-:Y:S01]  /*0eb0*/  IMAD R7, R6, R3, RZ ;  /* 0x0000000306077224 */ /* 0x000fe200078e02ff */
[----:B------:R-:W-:Y:S02]  /*0ec0*/  IABS R10, R14 ;  /* 0x0000000e000a7213 */ /* 0x000fe40000000000 */
[----:B------:R-:W-:Y:S01]  /*0ed0*/  IABS R13, R15 ;  /* 0x0000000f000d7213 */ /* 0x000fe20000000000 */
[----:B------:R-:W-:Y:S01]  /*0ee0*/  IMAD.HI.U32 R6, R9, R7, R8 ;  /* 0x0000000709067227 */ /* 0x000fe200078e0008 */
[----:B------:R-:W-:-:S02]  /*0ef0*/  ISETP.GT.U32.AND P0, PT, R11, R0, PT ;  /* 0x000000000b00720c */ /* 0x000fc40003f04070 */
[C---:B------:R-:W-:Y:S01]  /*0f00*/  LOP3.LUT R16, R5.reuse, 0x78, RZ, 0xfc, !PT ;  /* 0x0000007805107812 */ /* 0x040fe200078efcff */
[----:B------:R-:W-:Y:S01]  /*0f10*/  IMAD.MOV.U32 R9, RZ, RZ, R10 ;  /* 0x000000ffff097224 */ /* 0x000fe200078e000a */
[----:B------:R-:W-:Y:S01]  /*0f20*/  ISETP.GE.AND P5, PT, R14, RZ, PT ;  /* 0x000000ff0e00720c */ /* 0x000fe20003fa6270 */
[----:B------:R-:W-:Y:S01]  /*0f30*/  IMAD.HI.U32 R8, R6, R13, RZ ;  /* 0x0000000d06087227 */ /* 0x000fe200078e00ff */
[----:B------:R-:W-:Y:S02]  /*0f40*/  IABS R14, R16 ;  /* 0x00000010000e7213 */ /* 0x000fe40000000000 */
[----:B------:R-:W-:Y:S01]  /*0f50*/  ISETP.GE.AND P2, PT, R16, RZ, PT ;  /* 0x000000ff1000720c */ /* 0x000fe20003f46270 */
[----:B------:R-:W-:Y:S01]  /*0f60*/  IMAD.HI.U32 R7, R6, R9, RZ ;  /* 0x0000000906077227 */ /* 0x000fe200078e00ff */
[C---:B------:R-:W-:Y:S02]  /*0f70*/  LOP3.LUT R16, R5.reuse, 0x76, RZ, 0xfc, !PT ;  /* 0x0000007605107812 */ /* 0x040fe400078efcff */
[----:B------:R-:W-:Y:S01]  /*0f80*/  LOP3.LUT R20, R5, 0x74, RZ, 0xfc, !PT ;  /* 0x0000007405147812 */ /* 0x000fe200078efcff */
[----:B------:R-:W-:Y:S01]  /*0f90*/  IMAD.MOV R10, RZ, RZ, -R7 ;  /* 0x000000ffff0a7224 */ /* 0x000fe200078e0a07 */
[----:B------:R-:W-:Y:S01]  /*0fa0*/  ISETP.GE.AND P3, PT, R15, RZ, PT ;  /* 0x000000ff0f00720c */ /* 0x000fe20003f66270 */
[----:B------:R-:W-:Y:S01]  /*0fb0*/  IMAD.MOV R8, RZ, RZ, -R8 ;  /* 0x000000ffff087224 */ /* 0x000fe200078e0a08 */
[----:B------:R-:W-:Y:S01]  /*0fc0*/  IABS R15, R20 ;  /* 0x00000014000f7213 */ /* 0x000fe20000000000 */
[----:B------:R-:W-:Y:S01]  /*0fd0*/  IMAD R7, R3, R10, R9 ;  /* 0x0000000a03077224 */ /* 0x000fe200078e0209 */
[----:B------:R-:W-:Y:S01]  /*0fe0*/  LOP3.LUT R21, R5, 0x72, RZ, 0xfc, !PT ;  /* 0x0000007205157812 */ /* 0x000fe200078efcff */
[C---:B------:R-:W-:Y:S01]  /*0ff0*/  IMAD R8, R3.reuse, R8, R13 ;  /* 0x0000000803087224 */ /* 0x040fe200078e020d */
[----:B------:R-:W-:Y:S01]  /*1000*/  IABS R13, R16 ;  /* 0x00000010000d7213 */ /* 0x000fe20000000000 */
[----:B------:R-:W-:Y:S01]  /*1010*/  @!P0 IMAD.IADD R0, R0, 0x1, -R11 ;  /* 0x0000000100008824 */ /* 0x000fe200078e0a0b */
[C---:B------:R-:W-:Y:S01]  /*1020*/  ISETP.GT.U32.AND P0, PT, R3.reuse, R7, PT ;  /* 0x000000070300720c */ /* 0x040fe20003f04070 */
[----:B------:R-:W-:Y:S01]  /*1030*/  IMAD.HI.U32 R9, R6, R14, RZ ;  /* 0x0000000e06097227 */ /* 0x000fe200078e00ff */
[----:B------:R-:W-:-:S02]  /*1040*/  ISETP.GT.U32.AND P6, PT, R3, R8, PT ;  /* 0x000000080300720c */ /* 0x000fc40003fc4070 */
[----:B------:R-:W-:Y:S01]  /*1050*/  ISETP.GT.U32.AND P4, PT, R11, R0, PT ;  /* 0x000000000b00720c */ /* 0x000fe20003f84070 */
[----:B------:R-:W-:Y:S01]  /*1060*/  IMAD.HI.U32 R10, R6, R13, RZ ;  /* 0x0000000d060a7227 */ /* 0x000fe200078e00ff */
[C---:B------:R-:W-:Y:S02]  /*1070*/  LOP3.LUT R22, R5.reuse, 0x70, RZ, 0xfc, !PT ;  /* 0x0000007005167812 */ /* 0x040fe400078efcff */
[C---:B------:R-:W-:Y:S01]  /*1080*/  LOP3.LUT R23, R5.reuse, 0x6c, RZ, 0xfc, !PT ;  /* 0x0000006c05177812 */ /* 0x040fe200078efcff */
[----:B------:R-:W-:Y:S01]  /*1090*/  IMAD.MOV R9, RZ, RZ, -R9 ;  /* 0x000000ffff097224 */ /* 0x000fe200078e0a09 */
[----:B------:R-:W-:Y:S01]  /*10a0*/  LOP3.LUT R24, R5, 0x6a, RZ, 0xfc, !PT ;  /* 0x0000006a05187812 */ /* 0x000fe200078efcff */
[----:B------:R-:W-:Y:S01]  /*10b0*/  IMAD.MOV R10, RZ, RZ, -R10 ;  /* 0x000000ffff0a7224 */ /* 0x000fe200078e0a0a */
[----:B0-----:R-:W-:Y:S01]  /*10c0*/  IABS R17, R22 ;  /* 0x0000001600117213 */ /* 0x001fe20000000000 */
[C---:B------:R-:W-:Y:S01]  /*10d0*/  IMAD R9, R3.reuse, R9, R14 ;  /* 0x0000000903097224 */ /* 0x040fe200078e020e */
[----:B------:R-:W-:Y:S01]  /*10e0*/  IABS R18, R23 ;  /* 0x0000001700127213 */ /* 0x000fe20000000000 */
[----:B------:R-:W-:Y:S01]  /*10f0*/  IMAD R10, R3, R10, R13 ;  /* 0x0000000a030a7224 */ /* 0x000fe200078e020d */
[----:B------:R-:W-:Y:S01]  /*1100*/  IABS R19, R24 ;  /* 0x0000001800137213 */ /* 0x000fe20000000000 */
[--C-:B------:R-:W-:Y:S01]  /*1110*/  @!P0 IMAD.IADD R7, R7, 0x1, -R3.reuse ;  /* 0x0000000107078824 */ /* 0x100fe200078e0a03 */
[C---:B------:R-:W-:Y:S01]  /*1120*/  ISETP.GT.U32.AND P0, PT, R3.reuse, R9, PT ;  /* 0x000000090300720c */ /* 0x040fe20003f04070 */
[----:B------:R-:W-:Y:S01]  /*1130*/  @!P6 IMAD.IADD R8, R8, 0x1, -R3 ;  /* 0x000000010808e824 */ /* 0x000fe200078e0a03 */
[----:B------:R-:W-:Y:S01]  /*1140*/  ISETP.GT.U32.AND P6, PT, R3, R10, PT ;  /* 0x0000000a0300720c */ /* 0x000fe20003fc4070 */
[----:B------:R-:W-:Y:S01]  /*1150*/  @!P4 IMAD.IADD R0, R0, 0x1, -R11 ;  /* 0x000000010000c824 */ /* 0x000fe200078e0a0b */
[----:B------:R-:W-:Y:S01]  /*1160*/  ISETP.NE.AND P4, PT, R48, RZ, PT ;  /* 0x000000ff3000720c */ /* 0x000fe20003f85270 */
[----:B------:R-:W-:Y:S01]  /*1170*/  IMAD.HI.U32 R11, R6, R15, RZ ;  /* 0x0000000f060b7227 */ /* 0x000fe200078e00ff */
[----:B------:R-:W-:-:S02]  /*1180*/  LOP3.LUT R25, R5, 0x68, RZ, 0xfc, !PT ;  /* 0x0000006805197812 */ /* 0x000fc400078efcff */
[C---:B------:R-:W-:Y:S01]  /*1190*/  LOP3.LUT R26, R5.reuse, 0x66, RZ, 0xfc, !PT ;  /* 0x00000066051a7812 */ /* 0x040fe200078efcff */
[----:B------:R-:W-:Y:S01]  /*11a0*/  IMAD.MOV R14, RZ, RZ, -R11 ;  /* 0x000000ffff0e7224 */ /* 0x000fe200078e0a0b */
[----:B------:R-:W-:Y:S01]  /*11b0*/  LOP3.LUT R27, R5, 0x62, RZ, 0xfc, !PT ;  /* 0x00000062051b7812 */ /* 0x000fe200078efcff */
[----:B------:R-:W-:Y:S01]  /*11c0*/  @!P1 IMAD.MOV R0, RZ, RZ, -R0 ;  /* 0x000000ffff009224 */ /* 0x000fe200078e0a00 */
[C---:B------:R-:W-:Y:S01]  /*11d0*/  ISETP.GT.U32.AND P1, PT, R3.reuse, R7, PT ;  /* 0x000000070300720c */ /* 0x040fe20003f24070 */
[----:B------:R-:W-:Y:S01]  /*11e0*/  IMAD R11, R3, R14, R15 ;  /* 0x0000000e030b7224 */ /* 0x000fe200078e020f */
[----:B------:R-:W-:Y:S01]  /*11f0*/  IABS R14, R21 ;  /* 0x00000015000e7213 */ /* 0x000fe20000000000 */
[--C-:B------:R-:W-:Y:S01]  /*1200*/  @!P0 IMAD.IADD R9, R9, 0x1, -R3.reuse ;  /* 0x0000000109098824 */ /* 0x100fe200078e0a03 */
[----:B------:R-:W-:Y:S01]  /*1210*/  ISETP.GT.U32.AND P0, PT, R3, R8, PT ;  /* 0x000000080300720c */ /* 0x000fe20003f04070 */
[----:B------:R-:W-:Y:S01]  /*1220*/  @!P6 IMAD.IADD R10, R10, 0x1, -R3 ;  /* 0x000000010a0ae824 */ /* 0x000fe200078e0a03 */
[----:B------:R-:W-:Y:S01]  /*1230*/  @!P4 LOP3.LUT R0, RZ, R48, RZ, 0x33, !PT ;  /* 0x00000030ff00c212 */ /* 0x000fe200078e33ff */
[----:B------:R-:W-:Y:S01]  /*1240*/  IMAD.HI.U32 R13, R6, R14, RZ ;  /* 0x0000000e060d7227 */ /* 0x000fe200078e00ff */
[----:B------:R-:W-:-:S02]  /*1250*/  ISETP.GE.AND P4, PT, R16, RZ, PT ;  /* 0x000000ff1000720c */ /* 0x000fc40003f86270 */
[----:B------:R-:W-:Y:S01]  /*1260*/  ISETP.GT.U32.AND P6, PT, R3, R10, PT ;  /* 0x0000000a0300720c */ /* 0x000fe20003fc4070 */
[----:B------:R-:W-:Y:S01]  /*1270*/  IMAD.MOV R13, RZ, RZ, -R13 ;  /* 0x000000ffff0d7224 */ /* 0x000fe200078e0a0d */
[----:B------:R-:W-:Y:S01]  /*1280*/  LOP3.LUT R28, R5, 0x5a, RZ, 0xfc, !PT ;  /* 0x0000005a051c7812 */ /* 0x000fe200078efcff */
[--C-:B------:R-:W-:Y:S01]  /*1290*/  @!P1 IMAD.IADD R7, R7, 0x1, -R3.reuse ;  /* 0x0000000107079824 */ /* 0x100fe200078e0a03 */
[C---:B------:R-:W-:Y:S01]  /*12a0*/  ISETP.GT.U32.AND P1, PT, R3.reuse, R9, PT ;  /* 0x000000090300720c */ /* 0x040fe20003f24070 */
[----:B------:R-:W-:Y:S01]  /*12b0*/  IMAD R13, R3, R13, R14 ;  /* 0x0000000d030d7224 */ /* 0x000fe200078e020e */
[----:B------:R-:W-:Y:S01]  /*12c0*/  LOP3.LUT R29, R5, 0x58, RZ, 0xfc, !PT ;  /* 0x00000058051d7812 */ /* 0x000fe200078efcff */
[----:B------:R-:W-:Y:S01]  /*12d0*/  @!P0 IMAD.IADD R8, R8, 0x1, -R3 ;  /* 0x0000000108088824 */ /* 0x000fe200078e0a03 */
[----:B------:R-:W-:Y:S01]  /*12e0*/  ISETP.GT.U32.AND P0, PT, R3, R11, PT ;  /* 0x0000000b0300720c */ /* 0x000fe20003f04070 */
[----:B------:R-:W-:Y:S01]  /*12f0*/  IMAD.HI.U32 R14, R6, R17, RZ ;  /* 0x00000011060e7227 */ /* 0x000fe200078e00ff */
[----:B------:R-:W-:-:S02]  /*1300*/  LOP3.LUT R36, R5, 0x52, RZ, 0xfc, !PT ;  /* 0x0000005205247812 */ /* 0x000fc400078efcff */
[----:B------:R-:W-:Y:S01]  /*1310*/  LOP3.LUT R34, R5, 0x54, RZ, 0xfc, !PT ;  /* 0x0000005405227812 */ /* 0x000fe200078efcff */
[--C-:B------:R-:W-:Y:S01]  /*1320*/  @!P6 IMAD.IADD R10, R10, 0x1, -R3.reuse ;  /* 0x000000010a0ae824 */ /* 0x100fe200078e0a03 */
[----:B------:R-:W-:Y:S01]  /*1330*/  ISETP.GT.U32.AND P6, PT, R3, R13, PT ;  /* 0x0000000d0300720c */ /* 0x000fe20003fc4070 */
[C---:B------:R-:W-:Y:S01]  /*1340*/  IMAD.HI.U32 R15, R6.reuse, R18, RZ ;  /* 0x00000012060f7227 */ /* 0x040fe200078e00ff */
[----:B------:R-:W-:Y:S02]  /*1350*/  IABS R30, R36 ;  /* 0x00000024001e7213 */ /* 0x000fe40000000000 */
[C---:B------:R-:W-:Y:S01]  /*1360*/  LOP3.LUT R37, R5.reuse, 0x50, RZ, 0xfc, !PT ;  /* 0x0000005005257812 */ /* 0x040fe200078efcff */
[----:B------:R-:W-:Y:S01]  /*1370*/  IMAD.HI.U32 R16, R6, R19, RZ ;  /* 0x0000001306107227 */ /* 0x000fe200078e00ff */
[----:B------:R-:W-:Y:S02]  /*1380*/  LOP3.LUT R38, R5, 0x4c, RZ, 0xfc, !PT ;  /* 0x0000004c05267812 */ /* 0x000fe400078efcff */
[----:B------:R-:W-:Y:S01]  /*1390*/  IABS R31, R37 ;  /* 0x00000025001f7213 */ /* 0x000fe20000000000 */
[--C-:B------:R-:W-:Y:S01]  /*13a0*/  @!P0 IMAD.IADD R11, R11, 0x1, -R3.reuse ;  /* 0x000000010b0b8824 */ /* 0x100fe200078e0a03 */
[----:B------:R-:W-:Y:S01]  /*13b0*/  ISETP.GE.AND P0, PT, R21, RZ, PT ;  /* 0x000000ff1500720c */ /* 0x000fe20003f06270 */
[----:B------:R-:W-:Y:S01]  /*13c0*/  IMAD.MOV R14, RZ, RZ, -R14 ;  /* 0x000000ffff0e7224 */ /* 0x000fe200078e0a0e */
[----:B------:R-:W-:Y:S01]  /*13d0*/  IABS R21, R26 ;  /* 0x0000001a00157213 */ /* 0x000fe20000000000 */
[----:B------:R-:W-:Y:S01]  /*13e0*/  @!P6 IMAD.IADD R13, R13, 0x1, -R3 ;  /* 0x000000010d0de824 */ /* 0x000fe200078e0a03 */
[----:B------:R-:W-:Y:S01]  /*13f0*/  ISETP.GT.U32.AND P6, PT, R3, R11, PT ;  /* 0x0000000b0300720c */ /* 0x000fe20003fc4070 */
[----:B------:R-:W-:Y:S01]  /*1400*/  IMAD.MOV R15, RZ, RZ, -R15 ;  /* 0x000000ffff0f7224 */ /* 0x000fe200078e0a0f */
[----:B------:R-:W-:Y:S01]  /*1410*/  IABS R32, R38 ;  /* 0x0000002600207213 */ /* 0x000fe20000000000 */
[----:B------:R-:W-:Y:S01]  /*1420*/  IMAD.MOV R16, RZ, RZ, -R16 ;  /* 0x000000ffff107224 */ /* 0x000fe200078e0a10 */
[----:B------:R-:W-:Y:S01]  /*1430*/  LOP3.LUT R39, R5, 0x4a, RZ, 0xfc, !PT ;  /* 0x0000004a05277812 */ /* 0x000fe200078efcff */
[----:B------:R-:W-:Y:S01]  /*1440*/  IMAD R14, R3, R14, R17 ;  /* 0x0000000e030e7224 */ /* 0x000fe200078e0211 */
[----:B------:R-:W-:Y:S01]  /*1450*/  LOP3.LUT R41, R5, 0x46, RZ, 0xfc, !PT ;  /* 0x0000004605297812 */ /* 0x000fe200078efcff */
[----:B------:R-:W-:Y:S01]  /*1460*/  @!P1 IMAD.IADD R9, R9, 0x1, -R3 ;  /* 0x0000000109099824 */ /* 0x000fe200078e0a03 */
[----:B------:R-:W-:Y:S01]  /*1470*/  ISETP.GE.AND P1, PT, R20, RZ, PT ;  /* 0x000000ff1400720c */ /* 0x000fe20003f26270 */
[C---:B------:R-:W-:Y:S01]  /*1480*/  IMAD R15, R3.reuse, R15, R18 ;  /* 0x0000000f030f7224 */ /* 0x040fe200078e0212 */
[----:B------:R-:W-:Y:S01]  /*1490*/  IABS R35, R41 ;  /* 0x0000002900237213 */ /* 0x000fe20000000000 */
[C---:B------:R-:W-:Y:S01]  /*14a0*/  IMAD R16, R3.reuse, R16, R19 ;  /* 0x0000001003107224 */ /* 0x040fe200078e0213 */
[----:B------:R-:W-:Y:S01]  /*14b0*/  IABS R19, R25 ;  /* 0x0000001900137213 */ /* 0x000fe20000000000 */
[----:B------:R-:W-:Y:S01]  /*14c0*/  @!P5 IMAD.MOV R7, RZ, RZ, -R7 ;  /* 0x000000ffff07d224 */ /* 0x000fe200078e0a07 */
[C---:B------:R-:W-:Y:S01]  /*14d0*/  ISETP.GT.U32.AND P5, PT, R3.reuse, R13, PT ;  /* 0x0000000d0300720c */ /* 0x040fe20003fa4070 */
[----:B------:R-:W-:Y:S01]  /*14e0*/  @!P3 IMAD.MOV R8, RZ, RZ, -R8 ;  /* 0x000000ffff08b224 */ /* 0x000fe200078e0a08 */
[C---:B------:R-:W-:Y:S01]  /*14f0*/  ISETP.GT.U32.AND P3, PT, R3.reuse, R14, PT ;  /* 0x0000000e0300720c */ /* 0x040fe20003f64070 */
[----:B------:R-:W-:Y:S01]  /*1500*/  @!P2 IMAD.MOV R9, RZ, RZ, -R9 ;  /* 0x000000ffff09a224 */ /* 0x000fe200078e0a09 */
[----:B------:R-:W-:Y:S01]  /*1510*/  ISETP.GT.U32.AND P2, PT, R3, R15, PT ;  /* 0x0000000f0300720c */ /* 0x000fe20003f44070 */
[----:B------:R-:W-:Y:S01]  /*1520*/  IMAD.HI.U32 R17, R6, R19, RZ ;  /* 0x0000001306117227 */ /* 0x000fe200078e00ff */
[----:B------:R-:W-:-:S02]  /*1530*/  LOP3.LUT R40, R5, 0x48, RZ, 0xfc, !PT ;  /* 0x0000004805287812 */ /* 0x000fc400078efcff */
[----:B------:R-:W-:Y:S01]  /*1540*/  LOP3.LUT R42, R5, 0x44, RZ, 0xfc, !PT ;  /* 0x00000044052a7812 */ /* 0x000fe200078efcff */
[----:B------:R-:W-:Y:S01]  /*1550*/  @!P6 IMAD.IADD R11, R11, 0x1, -R3 ;  /* 0x000000010b0be824 */ /* 0x000fe200078e0a03 */
[----:B------:R-:W-:Y:S01]  /*1560*/  ISETP.GT.U32.AND P6, PT, R3, R16, PT ;  /* 0x000000100300720c */ /* 0x000fe20003fc4070 */
[----:B------:R-:W-:Y:S01]  /*1570*/  IMAD.MOV R20, RZ, RZ, -R17 ;  /* 0x000000ffff147224 */ /* 0x000fe200078e0a11 */
[----:B------:R-:W-:Y:S01]  /*1580*/  IABS R33, R40 ;  /* 0x0000002800217213 */ /* 0x000fe20000000000 */
[--C-:B------:R-:W-:Y:S01]  /*1590*/  @!P5 IMAD.IADD R13, R13, 0x1, -R3.reuse ;  /* 0x000000010d0dd824 */ /* 0x100fe200078e0a03 */
[----:B------:R-:W-:Y:S01]  /*15a0*/  ISETP.GE.AND P5, PT, R23, RZ, PT ;  /* 0x000000ff1700720c */ /* 0x000fe20003fa6270 */
[----:B------:R-:W-:Y:S01]  /*15b0*/  @!P3 IMAD.IADD R14, R14, 0x1, -R3 ;  /* 0x000000010e0eb824 */ /* 0x000fe200078e0a03 */
[----:B------:R-:W-:Y:S01]  /*15c0*/  IABS R23, R27 ;  /* 0x0000001b00177213 */ /* 0x000fe20000000000 */
[----:B------:R-:W-:Y:S01]  /*15d0*/  IMAD R17, R3, R20, R19 ;  /* 0x0000001403117224 */ /* 0x000fe200078e0213 */
[----:B------:R-:W-:Y:S01]  /*15e0*/  ISETP.GE.AND P3, PT, R24, RZ, PT ;  /* 0x000000ff1800720c */ /* 0x000fe20003f66270 */
[----:B------:R-:W-:Y:S01]  /*15f0*/  @!P2 IMAD.IADD R15, R15, 0x1, -R3 ;  /* 0x000000010f0fa824 */ /* 0x000fe200078e0a03 */
[C---:B------:R-:W-:Y:S01]  /*1600*/  ISETP.GT.U32.AND P2, PT, R3.reuse, R14, PT ;  /* 0x0000000e0300720c */ /* 0x040fe20003f44070 */
[----:B------:R-:W-:Y:S01]  /*1610*/  @!P0 IMAD.MOV R13, RZ, RZ, -R13 ;  /* 0x000000ffff0d8224 */ /* 0x000fe200078e0a0d */
[C---:B------:R-:W-:Y:S01]  /*1620*/  ISETP.GT.U32.AND P0, PT, R3.reuse, R17, PT ;  /* 0x000000110300720c */ /* 0x040fe20003f04070 */
[----:B------:R-:W-:Y:S01]  /*1630*/  @!P6 IMAD.IADD R16, R16, 0x1, -R3 ;  /* 0x000000011010e824 */ /* 0x000fe200078e0a03 */
[----:B------:R-:W-:Y:S01]  /*1640*/  ISETP.GT.U32.AND P6, PT, R3, R15, PT ;  /* 0x0000000f0300720c */ /* 0x000fe20003fc4070 */
[----:B------:R-:W-:Y:S01]  /*1650*/  @!P4 IMAD.MOV R10, RZ, RZ, -R10 ;  /* 0x000000ffff0ac224 */ /* 0x000fe200078e0a0a */
[----:B------:R-:W-:Y:S01]  /*1660*/  ISETP.GE.AND P4, PT, R22, RZ, PT ;  /* 0x000000ff1600720c */ /* 0x000fe20003f86270 */
[----:B------:R-:W-:Y:S01]  /*1670*/  IMAD.HI.U32 R18, R6, R21, RZ ;  /* 0x0000001506127227 */ /* 0x000fe200078e00ff */
[----:B------:R-:W-:-:S02]  /*1680*/  LOP3.LUT R22, R5, 0x64, RZ, 0xfc, !PT ;  /* 0x0000006405167812 */ /* 0x000fc400078efcff */
[C---:B------:R-:W-:Y:S01]  /*1690*/  LOP3.LUT R45, R5.reuse, 0x38, RZ, 0xfc, !PT ;  /* 0x00000038052d7812 */ /* 0x040fe200078efcff */
[----:B------:R-:W-:Y:S01]  /*16a0*/  IMAD.MOV R18, RZ, RZ, -R18 ;  /* 0x000000ffff127224 */ /* 0x000fe200078e0a12 */
[----:B------:R-:W-:Y:S01]  /*16b0*/  LOP3.LUT R43, R5, 0x3a, RZ, 0xfc, !PT ;  /* 0x0000003a052b7812 */ /* 0x000fe200078efcff */
[----:B------:R-:W-:Y:S01]  /*16c0*/  @!P2 IMAD.IADD R14, R14, 0x1, -R3 ;  /* 0x000000010e0ea824 */ /* 0x000fe200078e0a03 */
[----:B------:R-:W-:Y:S01]  /*16d0*/  ISETP.GE.AND P2, PT, R25, RZ, PT ;  /* 0x000000ff1900720c */ /* 0x000fe20003f46270 */
[----:B------:R-:W-:Y:S01]  /*16e0*/  IMAD R18, R3, R18, R21 ;  /* 0x0000001203127224 */ /* 0x000fe200078e0215 */
[----:B------:R-:W-:Y:S01]  /*16f0*/  IABS R21, R22 ;  /* 0x0000001600157213 */ /* 0x000fe20000000000 */
[--C-:B------:R-:W-:Y:S01]  /*1700*/  @!P0 IMAD.IADD R17, R17, 0x1, -R3.reuse ;  /* 0x0000000111118824 */ /* 0x100fe200078e0a03 */
[----:B------:R-:W-:Y:S01]  /*1710*/  LOP3.LUT R25, R5, 0x60, RZ, 0xfc, !PT ;  /* 0x0000006005197812 */ /* 0x000fe200078efcff */
[----:B------:R-:W-:Y:S01]  /*1720*/  @!P6 IMAD.IADD R15, R15, 0x1, -R3 ;  /* 0x000000010f0fe824 */ /* 0x000fe200078e0a03 */
[C---:B------:R-:W-:Y:S01]  /*1730*/  ISETP.GT.U32.AND P6, PT, R3.reuse, R18, PT ;  /* 0x000000120300720c */ /* 0x040fe20003fc4070 */
[----:B------:R-:W-:Y:S01]  /*1740*/  @!P4 IMAD.MOV R14, RZ, RZ, -R14 ;  /* 0x000000ffff0ec224 */ /* 0x000fe200078e0a0e */
[----:B------:R-:W-:Y:S01]  /*1750*/  ISETP.GT.U32.AND P4, PT, R3, R17, PT ;  /* 0x000000110300720c */ /* 0x000fe20003f84070 */
[----:B------:R-:W-:Y:S01]  /*1760*/  IMAD.HI.U32 R20, R6, R23, RZ ;  /* 0x0000001706147227 */ /* 0x000fe200078e00ff */
[----:B------:R-:W-:-:S02]  /*1770*/  ISETP.GE.AND P0, PT, R22, RZ, PT ;  /* 0x000000ff1600720c */ /* 0x000fc40003f06270 */
[----:B------:R-:W-:Y:S01]  /*1780*/  IABS R24, R25 ;  /* 0x0000001900187213 */ /* 0x000fe20000000000 */
[----:B------:R-:W-:Y:S01]  /*1790*/  IMAD.MOV R20, RZ, RZ, -R20 ;  /* 0x000000ffff147224 */ /* 0x000fe200078e0a14 */
[----:B------:R-:W-:Y:S01]  /*17a0*/  LOP3.LUT R46, R5, 0x36, RZ, 0xfc, !PT ;  /* 0x00000036052e7812 */ /* 0x000fe200078efcff */
[----:B------:R-:W-:Y:S01]  /*17b0*/  @!P1 IMAD.MOV R11, RZ, RZ, -R11 ;  /* 0x000000ffff0b9224 */ /* 0x000fe200078e0a0b */
[C---:B------:R-:W-:Y:S01]  /*17c0*/  ISETP.GT.U32.AND P1, PT, R3.reuse, R16, PT ;  /* 0x000000100300720c */ /* 0x040fe20003f24070 */
[----:B------:R-:W-:Y:S01]  /*17d0*/  IMAD R20, R3, R20, R23 ;  /* 0x0000001403147224 */ /* 0x000fe200078e0217 */
[C---:B------:R-:W-:Y:S01]  /*17e0*/  LOP3.LUT R47, R5.reuse, 0x34, RZ, 0xfc, !PT ;  /* 0x00000034052f7812 */ /* 0x040fe200078efcff */
[--C-:B------:R-:W-:Y:S01]  /*17f0*/  @!P6 IMAD.IADD R18, R18, 0x1, -R3.reuse ;  /* 0x000000011212e824 */ /* 0x100fe200078e0a03 */
[----:B------:R-:W-:Y:S01]  /*1800*/  LOP3.LUT R48, R5, 0x32, RZ, 0xfc, !PT ;  /* 0x0000003205307812 */ /* 0x000fe200078efcff */
[----:B------:R-:W-:Y:S01]  /*1810*/  @!P4 IMAD.IADD R17, R17, 0x1, -R3 ;  /* 0x000000011111c824 */ /* 0x000fe200078e0a03 */
[C---:B------:R-:W-:Y:S01]  /*1820*/  ISETP.GT.U32.AND P4, PT, R3.reuse, R20, PT ;  /* 0x000000140300720c */ /* 0x040fe20003f84070 */
[----:B------:R-:W-:Y:S01]  /*1830*/  IMAD.HI.U32 R19, R6, R21, RZ ;  /* 0x0000001506137227 */ /* 0x000fe200078e00ff */
[----:B------:R-:W-:-:S02]  /*1840*/  ISETP.GT.U32.AND P6, PT, R3, R18, PT ;  /* 0x000000120300720c */ /* 0x000fc40003fc4070 */
[C---:B------:R-:W-:Y:S01]  /*1850*/  LOP3.LUT R50, R5.reuse, 0x30, RZ, 0xfc, !PT ;  /* 0x0000003005327812 */ /* 0x040fe200078efcff */
[----:B------:R-:W-:Y:S01]  /*1860*/  IMAD.MOV R22, RZ, RZ, -R19 ;  /* 0x000000ffff167224 */ /* 0x000fe200078e0a13 */
[----:B------:R-:W-:Y:S01]  /*1870*/  LOP3.LUT R51, R5, 0x2c, RZ, 0xfc, !PT ;  /* 0x0000002c05337812 */ /* 0x000fe200078efcff */
[----:B------:R-:W-:Y:S01]  /*1880*/  @!P1 IMAD.IADD R16, R16, 0x1, -R3 ;  /* 0x0000000110109824 */ /* 0x000fe200078e0a03 */
[----:B------:R-:W-:Y:S01]  /*1890*/  ISETP.GE.AND P1, PT, R26, RZ, PT ;  /* 0x000000ff1a00720c */ /* 0x000fe20003f26270 */
[----:B------:R-:W-:Y:S01]  /*18a0*/  IMAD R19, R3, R22, R21 ;  /* 0x0000001603137224 */ /* 0x000fe200078e0215 */
[C---:B------:R-:W-:Y:S01]  /*18b0*/  LOP3.LUT R22, R5.reuse, 0x5c, RZ, 0xfc, !PT ;  /* 0x0000005c05167812 */ /* 0x040fe200078efcff */
[----:B------:R-:W-:Y:S01]  /*18c0*/  IMAD.HI.U32 R21, R6, R24, RZ ;  /* 0x0000001806157227 */ /* 0x000fe200078e00ff */
[----:B------:R-:W-:Y:S02]  /*18d0*/  IABS R26, R28 ;  /* 0x0000001c001a7213 */ /* 0x000fe40000000000 */
[----:B------:R-:W-:Y:S01]  /*18e0*/  IABS R44, R50 ;  /* 0x00000032002c7213 */ /* 0x000fe20000000000 */
[----:B------:R-:W-:Y:S01]  /*18f0*/  @!P4 IMAD.IADD R20, R20, 0x1, -R3 ;  /* 0x000000011414c824 */ /* 0x000fe200078e0a03 */
[----:B------:R-:W-:Y:S01]  /*1900*/  LOP3.LUT R55, R5, 0x24, RZ, 0xfc, !PT ;  /* 0x0000002405377812 */ /* 0x000fe200078efcff */
[----:B------:R-:W-:Y:S01]  /*1910*/  @!P5 IMAD.MOV R15, RZ, RZ, -R15 ;  /* 0x000000ffff0fd224 */ /* 0x000fe200078e0a0f */
[C---:B------:R-:W-:Y:S01]  /*1920*/  ISETP.GT.U32.AND P5, PT, R3.reuse, R19, PT ;  /* 0x000000130300720c */ /* 0x040fe20003fa4070 */
[----:B------:R-:W-:Y:S01]  /*1930*/  IMAD.MOV R21, RZ, RZ, -R21 ;  /* 0x000000ffff157224 */ /* 0x000fe200078e0a15 */
[----:B------:R-:W-:Y:S01]  /*1940*/  ISETP.GT.U32.AND P4, PT, R3, R20, PT ;  /* 0x000000140300720c */ /* 0x000fe20003f84070 */
[----:B------:R-:W-:Y:S01]  /*1950*/  @!P6 IMAD.IADD R18, R18, 0x1, -R3 ;  /* 0x000000011212e824 */ /* 0x000fe200078e0a03 */
[----:B------:R-:W-:Y:S01]  /*1960*/  ISETP.GE.AND P6, PT, R25, RZ, PT ;  /* 0x000000ff1900720c */ /* 0x000fe20003fc6270 */
[----:B------:R-:W-:Y:S01]  /*1970*/  IMAD R21, R3, R21, R24 ;  /* 0x0000001503157224 */ /* 0x000fe200078e0218 */
[----:B------:R-:W-:Y:S01]  /*1980*/  IABS R25, R22 ;  /* 0x0000001600197213 */ /* 0x000fe20000000000 */
[----:B------:R-:W-:Y:S01]  /*1990*/  @!P3 IMAD.MOV R16, RZ, RZ, -R16 ;  /* 0x000000ffff10b224 */ /* 0x000fe200078e0a10 */
[----:B------:R-:W-:Y:S01]  /*19a0*/  ISETP.GE.AND P3, PT, R27, RZ, PT ;  /* 0x000000ff1b00720c */ /* 0x000fe20003f66270 */
[----:B------:R-:W-:Y:S01]  /*19b0*/  @!P2 IMAD.MOV R17, RZ, RZ, -R17 ;  /* 0x000000ffff11a224 */ /* 0x000fe200078e0a11 */
[----:B------:R-:W-:Y:S01]  /*19c0*/  ISETP.GE.AND P2, PT, R22, RZ, PT ;  /* 0x000000ff1600720c */ /* 0x000fe20003f46270 */
[----:B------:R-:W-:Y:S01]  /*19d0*/  IMAD.HI.U32 R22, R6, R25, RZ ;  /* 0x0000001906167227 */ /* 0x000fe200078e00ff */
[----:B------:R-:W-:-:S02]  /*19e0*/  IABS R27, R29 ;  /* 0x0000001d001b7213 */ /* 0x000fc40000000000 */
[----:B------:R-:W-:Y:S01]  /*19f0*/  LOP3.LUT R57, R5, 0x22, RZ, 0xfc, !PT ;  /* 0x0000002205397812 */ /* 0x000fe200078efcff */
[----:B------:R-:W-:Y:S01]  /*1a00*/  @!P1 IMAD.MOV R18, RZ, RZ, -R18 ;  /* 0x000000ffff129224 */ /* 0x000fe200078e0a12 */
[----:B------:R-:W-:Y:S01]  /*1a10*/  ISETP.GT.U32.AND P1, PT, R3, R21, PT ;  /* 0x000000150300720c */ /* 0x000fe20003f24070 */
[----:B------:R-:W-:Y:S01]  /*1a20*/  IMAD.MOV R22, RZ, RZ, -R22 ;  /* 0x000000ffff167224 */ /* 0x000fe200078e0a16 */
[----:B------:R-:W-:Y:S01]  /*1a30*/  IABS R52, R55 ;  /* 0x0000003700347213 */ /* 0x000fe20000000000 */
[--C-:B------:R-:W-:Y:S01]  /*1a40*/  @!P5 IMAD.IADD R19, R19, 0x1, -R3.reuse ;  /* 0x000000011313d824 */ /* 0x100fe200078e0a03 */
[----:B------:R-:W-:Y:S01]  /*1a50*/  IABS R53, R57 ;  /* 0x0000003900357213 */ /* 0x000fe20000000000 */
[----:B------:R-:W-:Y:S01]  /*1a60*/  @!P4 IMAD.IADD R20, R20, 0x1, -R3 ;  /* 0x000000011414c824 */ /* 0x000fe200078e0a03 */
[----:B------:R-:W-:Y:S01]  /*1a70*/  ISETP.GE.AND P4, PT, R29, RZ, PT ;  /* 0x000000ff1d00720c */ /* 0x000fe20003f86270 */
[C---:B------:R-:W-:Y:S01]  /*1a80*/  IMAD R22, R3.reuse, R22, R25 ;  /* 0x0000001603167224 */ /* 0x040fe200078e0219 */
[----:B------:R-:W-:Y:S01]  /*1a90*/  ISETP.GT.U32.AND P5, PT, R3, R19, PT ;  /* 0x000000130300720c */ /* 0x000fe20003fa4070 */
[----:B------:R-:W-:Y:S01]  /*1aa0*/  @!P3 IMAD.MOV R20, RZ, RZ, -R20 ;  /* 0x000000ffff14b224 */ /* 0x000fe200078e0a14 */
[----:B------:R-:W-:Y:S01]  /*1ab0*/  LOP3.LUT R25, R5, 0x56, RZ, 0xfc, !PT ;  /* 0x0000005605197812 */ /* 0x000fe200078efcff */
[----:B------:R-:W-:Y:S01]  /*1ac0*/  IMAD.HI.U32 R23, R6, R26, RZ ;  /* 0x0000001a06177227 */ /* 0x000fe200078e00ff */
[----:B------:R-:W-:-:S02]  /*1ad0*/  ISETP.GT.U32.AND P3, PT, R3, R22, PT ;  /* 0x000000160300720c */ /* 0x000fc40003f64070 */
[----:B------:R-:W-:Y:S01]  /*1ae0*/  IABS R29, R34 ;  /* 0x00000022001d7213 */ /* 0x000fe20000000000 */
[----:B------:R-:W-:Y:S01]  /*1af0*/  @!P1 IMAD.IADD R21, R21, 0x1, -R3 ;  /* 0x0000000115159824 */ /* 0x000fe200078e0a03 */
[C---:B------:R-:W-:Y:S01]  /*1b00*/  LOP3.LUT R58, R5.reuse, 0x20, RZ, 0xfc, !PT ;  /* 0x00000020053a7812 */ /* 0x040fe200078efcff */
[----:B------:R-:W-:Y:S01]  /*1b10*/  IMAD.MOV R23, RZ, RZ, -R23 ;  /* 0x000000ffff177224 */ /* 0x000fe200078e0a17 */
[----:B------:R-:W-:Y:S01]  /*1b20*/  LOP3.LUT R59, R5, 0x1c, RZ, 0xfc, !PT ;  /* 0x0000001c053b7812 */ /* 0x000fe200078efcff */
[----:B------:R-:W-:Y:S01]  /*1b30*/  IMAD.HI.U32 R24, R6, R27, RZ ;  /* 0x0000001b06187227 */ /* 0x000fe200078e00ff */
[----:B------:R-:W-:Y:S02]  /*1b40*/  ISETP.GT.U32.AND P1, PT, R3, R21, PT ;  /* 0x000000150300720c */ /* 0x000fe40003f24070 */
[----:B------:R-:W-:Y:S01]  /*1b50*/  LOP3.LUT R60, R5, 0x1a, RZ, 0xfc, !PT ;  /* 0x0000001a053c7812 */ /* 0x000fe200078efcff */
[--C-:B------:R-:W-:Y:S01]  /*1b60*/  @!P5 IMAD.IADD R19, R19, 0x1, -R3.reuse ;  /* 0x000000011313d824 */ /* 0x100fe200078e0a03 */
[----:B------:R-:W-:Y:S01]  /*1b70*/  ISETP.GE.AND P5, PT, R28, RZ, PT ;  /* 0x000000ff1c00720c */ /* 0x000fe20003fa6270 */
[----:B------:R-:W-:Y:S01]  /*1b80*/  @!P3 IMAD.IADD R22, R22, 0x1, -R3 ;  /* 0x000000011616b824 */ /* 0x000fe200078e0a03 */
[----:B------:R-:W-:Y:S01]  /*1b90*/  IABS R28, R25 ;  /* 0x00000019001c7213 */ /* 0x000fe20000000000 */
[----:B------:R-:W-:Y:S01]  /*1ba0*/  IMAD R23, R3, R23, R26 ;  /* 0x0000001703177224 */ /* 0x000fe200078e021a */
[----:B------:R-:W-:Y:S01]  /*1bb0*/  IABS R56, R60 ;  /* 0x0000003c00387213 */ /* 0x000fe20000000000 */
[----:B------:R-:W-:Y:S01]  /*1bc0*/  @!P0 IMAD.MOV R19, RZ, RZ, -R19 ;  /* 0x000000ffff138224 */ /* 0x000fe200078e0a13 */
[----:B------:R-:W-:Y:S01]  /*1bd0*/  ISETP.GE.AND P0, PT, R25, RZ, PT ;  /* 0x000000ff1900720c */ /* 0x000fe20003f06270 */
[----:B------:R-:W-:Y:S01]  /*1be0*/  IMAD.MOV R24, RZ, RZ, -R24 ;  /* 0x000000ffff187224 */ /* 0x000fe200078e0a18 */
[----:B------:R-:W-:Y:S01]  /*1bf0*/  ISETP.GT.U32.AND P3, PT, R3, R22, PT ;  /* 0x000000160300720c */ /* 0x000fe20003f64070 */
[----:B------:R-:W-:Y:S01]  /*1c00*/  IMAD.HI.U32 R25, R6, R28, RZ ;  /* 0x0000001c06197227 */ /* 0x000fe200078e00ff */
[----:B------:R-:W-:-:S02]  /*1c10*/  LOP3.LUT R66, R5, 0xa, RZ, 0xfc, !PT ;  /* 0x0000000a05427812 */ /* 0x000fc400078efcff */
[----:B------:R-:W-:Y:S01]  /*1c20*/  LOP3.LUT R69, R5, 0x8, RZ, 0xfc, !PT ;  /* 0x0000000805457812 */ /* 0x000fe200078efcff */
[----:B------:R-:W-:Y:S01]  /*1c30*/  @!P1 IMAD.IADD R21, R21, 0x1, -R3 ;  /* 0x0000000115159824 */ /* 0x000fe200078e0a03 */
[C---:B------:R-:W-:Y:S01]  /*1c40*/  ISETP.GT.U32.AND P1, PT, R3.reuse, R23, PT ;  /* 0x000000170300720c */ /* 0x040fe20003f24070 */
[C---:B------:R-:W-:Y:S01]  /*1c50*/  IMAD R24, R3.reuse, R24, R27 ;  /* 0x0000001803187224 */ /* 0x040fe200078e021b */
[----:B------:R-:W-:Y:S01]  /*1c60*/  IABS R70, R66 ;  /* 0x0000004200467213 */ /* 0x000fe20000000000 */
[----:B------:R-:W-:Y:S01]  /*1c70*/  IMAD.MOV R25, RZ, RZ, -R25 ;  /* 0x000000ffff197224 */ /* 0x000fe200078e0a19 */
[----:B------:R-:W-:Y:S01]  /*1c80*/  IABS R72, R69 ;  /* 0x0000004500487213 */ /* 0x000fe20000000000 */
[----:B------:R-:W-:Y:S01]  /*1c90*/  @!P6 IMAD.MOV R21, RZ, RZ, -R21 ;  /* 0x000000ffff15e224 */ /* 0x000fe200078e0a15 */
[C---:B------:R-:W-:Y:S01]  /*1ca0*/  ISETP.GT.U32.AND P6, PT, R3.reuse, R24, PT ;  /* 0x000000180300720c */ /* 0x040fe20003fc4070 */
[----:B------:R-:W-:Y:S01]  /*1cb0*/  IMAD R25, R3, R25, R28 ;  /* 0x0000001903197224 */ /* 0x000fe200078e021c */
[C---:B------:R-:W-:Y:S01]  /*1cc0*/  LOP3.LUT R89, R5.reuse, 0x4, RZ, 0xfc, !PT ;  /* 0x0000000405597812 */ /* 0x040fe200078efcff */
[----:B------:R-:W-:Y:S01]  /*1cd0*/  @!P3 IMAD.IADD R22, R22, 0x1, -R3 ;  /* 0x000000011616b824 */ /* 0x000fe200078e0a03 */
[----:B------:R-:W-:Y:S01]  /*1ce0*/  LOP3.LUT R90, R5, 0x2, RZ, 0xfc, !PT ;  /* 0x00000002055a7812 */ /* 0x000fe200078efcff */
[----:B------:R-:W-:Y:S01]  /*1cf0*/  IMAD.HI.U32 R27, R6, R30, RZ ;  /* 0x0000001e061b7227 */ /* 0x000fe200078e00ff */
[----:B------:R-:W-:-:S02]  /*1d00*/  ISETP.GT.U32.AND P3, PT, R3, R25, PT ;  /* 0x000000190300720c */ /* 0x000fc40003f64070 */
[----:B------:R-:W-:Y:S01]  /*1d10*/  IABS R76, R89 ;  /* 0x00000059004c7213 */ /* 0x000fe20000000000 */
[--C-:B------:R-:W-:Y:S01]  /*1d20*/  @!P1 IMAD.IADD R23, R23, 0x1, -R3.reuse ;  /* 0x0000000117179824 */ /* 0x100fe200078e0a03 */
[----:B------:R-:W-:Y:S01]  /*1d30*/  IABS R78, R90 ;  /* 0x0000005a004e7213 */ /* 0x000fe20000000000 */
[----:B------:R-:W-:Y:S01]  /*1d40*/  IMAD.HI.U32 R26, R6, R29, RZ ;  /* 0x0000001d061a7227 */ /* 0x000fe200078e00ff */
[----:B------:R-:W-:Y:S02]  /*1d50*/  LOP3.LUT R88, R5, 0x6, RZ, 0xfc, !PT ;  /* 0x0000000605587812 */ /* 0x000fe400078efcff */
[----:B------:R-:W-:Y:S01]  /*1d60*/  ISETP.GT.U32.AND P1, PT, R3, R23, PT ;  /* 0x000000170300720c */ /* 0x000fe20003f24070 */
[----:B------:R-:W-:Y:S01]  /*1d70*/  @!P6 IMAD.IADD R24, R24, 0x1, -R3 ;  /* 0x000000011818e824 */ /* 0x000fe200078e0a03 */
[----:B------:R-:W-:Y:S01]  /*1d80*/  IABS R74, R88 ;  /* 0x00000058004a7213 */ /* 0x000fe20000000000 */
[----:B------:R-:W-:Y:S01]  /*1d90*/  IMAD.MOV R27, RZ, RZ, -R27 ;  /* 0x000000ffff1b7224 */ /* 0x000fe200078e0a1b */
[----:B------:R-:W-:Y:S01]  /*1da0*/  IABS R75, R5 ;  /* 0x00000005004b7213 */ /* 0x000fe20000000000 */
[----:B------:R-:W-:-:S02]  /*1db0*/  IMAD.MOV R26, RZ, RZ, -R26 ;  /* 0x000000ffff1a7224 */ /* 0x000fc400078e0a1a */
[----:B------:R-:W-:Y:S01]  /*1dc0*/  @!P3 IMAD.IADD R25, R25, 0x1, -R3 ;  /* 0x000000011919b824 */ /* 0x000fe200078e0a03 */
[----:B------:R-:W-:Y:S01]  /*1dd0*/  ISETP.GT.U32.AND P3, PT, R3, R24, PT ;  /* 0x000000180300720c */ /* 0x000fe20003f64070 */
[----:B------:R-:W-:-:S04]  /*1de0*/  IMAD.HI.U32 R28, R6, R31, RZ ;  /* 0x0000001f061c7227 */ /* 0x000fc800078e00ff */
[C---:B------:R-:W-:Y:S02]  /*1df0*/  IMAD R27, R3.reuse, R27, R30 ;  /* 0x0000001b031b7224 */ /* 0x040fe400078e021e */
[C---:B------:R-:W-:Y:S02]  /*1e00*/  IMAD R26, R3.reuse, R26, R29 ;  /* 0x0000001a031a7224 */ /* 0x040fe400078e021d */
[----:B------:R-:W-:Y:S01]  /*1e10*/  IMAD.MOV R28, RZ, RZ, -R28 ;  /* 0x000000ffff1c7224 */ /* 0x000fe200078e0a1c */
[----:B------:R-:W-:Y:S01]  /*1e20*/  ISETP.GT.U32.AND P6, PT, R3, R27, PT ;  /* 0x0000001b0300720c */ /* 0x000fe20003fc4070 */
[----:B------:R-:W-:Y:S01]  /*1e30*/  @!P1 IMAD.IADD R23, R23, 0x1, -R3 ;  /* 0x0000000117179824 */ /* 0x000fe200078e0a03 */
[C---:B------:R-:W-:Y:S01]  /*1e40*/  ISETP.GT.U32.AND P1, PT, R3.reuse, R26, PT ;  /* 0x0000001a0300720c */ /* 0x040fe20003f24070 */
[----:B------:R-:W-:Y:S01]  /*1e50*/  IMAD R28, R3, R28, R31 ;  /* 0x0000001c031c7224 */ /* 0x000fe200078e021f */
[----:B------:R-:W-:Y:S01]  /*1e60*/  IABS R31, R39 ;  /* 0x00000027001f7213 */ /* 0x000fe20000000000 */
[----:B------:R-:W-:-:S02]  /*1e70*/  @!P3 IMAD.IADD R24, R24, 0x1, -R3 ;  /* 0x000000011818b824 */ /* 0x000fc400078e0a03 */
[----:B------:R-:W-:Y:S01]  /*1e80*/  IMAD.HI.U32 R29, R6, R32, RZ ;  /* 0x00000020061d7227 */ /* 0x000fe200078e00ff */
[----:B------:R-:W-:-:S03]  /*1e90*/  ISETP.GT.U32.AND P3, PT, R3, R28, PT ;  /* 0x0000001c0300720c */ /* 0x000fc60003f64070 */
[----:B------:R-:W-:Y:S02]  /*1ea0*/  IMAD.MOV R29, RZ, RZ, -R29 ;  /* 0x000000ffff1d7224 */ /* 0x000fe400078e0a1d */
[--C-:B------:R-:W-:Y:S02]  /*1eb0*/  @!P6 IMAD.IADD R27, R27, 0x1, -R3.reuse ;  /* 0x000000011b1be824 */ /* 0x100fe400078e0a03 */
[----:B------:R-:W-:Y:S01]  /*1ec0*/  @!P1 IMAD.IADD R26, R26, 0x1, -R3 ;  /* 0x000000011a1a9824 */ /* 0x000fe200078e0a03 */
[C---:B------:R-:W-:Y:S01]  /*1ed0*/  ISETP.GT.U32.AND P1, PT, R3.reuse, R25, PT ;  /* 0x000000190300720c */ /* 0x040fe20003f24070 */
[----:B------:R-:W-:Y:S01]  /*1ee0*/  @!P2 IMAD.MOV R22, RZ, RZ, -R22 ;  /* 0x000000ffff16a224 */ /* 0x000fe200078e0a16 */
[C---:B------:R-:W-:Y:S01]  /*1ef0*/  ISETP.GT.U32.AND P6, PT, R3.reuse, R27, PT ;  /* 0x0000001b0300720c */ /* 0x040fe20003fc4070 */
[----:B------:R-:W-:Y:S01]  /*1f00*/  IMAD.HI.U32 R30, R6, R31, RZ ;  /* 0x0000001f061e7227 */ /* 0x000fe200078e00ff */
[----:B------:R-:W-:-:S03]  /*1f10*/  ISETP.GT.U32.AND P2, PT, R3, R26, PT ;  /* 0x0000001a0300720c */ /* 0x000fc60003f44070 */
[----:B------:R-:W-:Y:S01]  /*1f20*/  @!P3 IMAD.IADD R28, R28, 0x1, -R3 ;  /* 0x000000011c1cb824 */ /* 0x000fe200078e0a03 */
[----:B------:R-:W-:Y:S01]  /*1f30*/  ISETP.GE.AND P3, PT, R36, RZ, PT ;  /* 0x000000ff2400720c */ /* 0x000fe20003f66270 */
[----:B------:R-:W-:Y:S01]  /*1f40*/  IMAD R29, R3, R29, R32 ;  /* 0x0000001d031d7224 */ /* 0x000fe200078e0220 */
[----:B------:R-:W-:Y:S01]  /*1f50*/  IABS R36, R42 ;  /* 0x0000002a00247213 */ /* 0x000fe20000000000 */
[----:B------:R-:W-:-:S04]  /*1f60*/  IMAD.HI.U32 R32, R6, R35, RZ ;  /* 0x0000002306207227 */ /* 0x000fc800078e00ff */
[----:B------:R-:W-:Y:S02]  /*1f70*/  IMAD.MOV R30, RZ, RZ, -R30 ;  /* 0x000000ffff1e7224 */ /* 0x000fe400078e0a1e */
[----:B------:R-:W-:Y:S02]  /*1f80*/  IMAD.MOV R32, RZ, RZ, -R32 ;  /* 0x000000ffff207224 */ /* 0x000fe400078e0a20 */
[----:B------:R-:W-:Y:S02]  /*1f90*/  IMAD R30, R3, R30, R31 ;  /* 0x0000001e031e7224 */ /* 0x000fe400078e021f */
[----:B------:R-:W-:-:S04]  /*1fa0*/  IMAD.HI.U32 R31, R6, R33, RZ ;  /* 0x00000021061f7227 */ /* 0x000fc800078e00ff */
[----:B------:R-:W-:Y:S01]  /*1fb0*/  @!P6 IMAD.IADD R27, R27, 0x1, -R3 ;  /* 0x000000011b1be824 */ /* 0x000fe200078e0a03 */
[C---:B------:R-:W-:Y:S01]  /*1fc0*/  ISETP.GT.U32.AND P6, PT, R3.reuse, R30, PT ;  /* 0x0000001e0300720c */ /* 0x040fe20003fc4070 */
[----:B------:R-:W-:Y:S01]  /*1fd0*/  IMAD R32, R3, R32, R35 ;  /* 0x0000002003207224 */ /* 0x000fe200078e0223 */
[----:B------:R-:W-:Y:S01]  /*1fe0*/  LOP3.LUT R35, R5, 0x40, RZ, 0xfc, !PT ;  /* 0x0000004005237812 */ /* 0x000fe200078efcff */
[--C-:B------:R-:W-:Y:S01]  /*1ff0*/  @!P1 IMAD.IADD R25, R25, 0x1, -R3.reuse ;  /* 0x0000000119199824 */ /* 0x100fe200078e0a03 */
[C---:B------:R-:W-:Y:S01]  /*2000*/  ISETP.GT.U32.AND P1, PT, R3.reuse, R29, PT ;  /* 0x0000001d0300720c */ /* 0x040fe20003f24070 */
[----:B------:R-:W-:Y:S01]  /*2010*/  @!P2 IMAD.IADD R26, R26, 0x1, -R3 ;  /* 0x000000011a1aa824 */ /* 0x000fe200078e0a03 */
[----:B------:R-:W-:Y:S01]  /*2020*/  ISETP.GE.AND P2, PT, R34, RZ, PT ;  /* 0x000000ff2200720c */ /* 0x000fe20003f46270 */
[----:B------:R-:W-:Y:S02]  /*2030*/  IMAD.MOV R34, RZ, RZ, -R31 ;  /* 0x000000ffff227224 */ /* 0x000fe400078e0a1f */
[----:B------:R-:W-:Y:S01]  /*2040*/  @!P3 IMAD.MOV R27, RZ, RZ, -R27 ;  /* 0x000000ffff1bb224 */ /* 0x000fe200078e0a1b */
[C---:B------:R-:W-:Y:S01]  /*2050*/  ISETP.GT.U32.AND P3, PT, R3.reuse, R32, PT ;  /* 0x000000200300720c */ /* 0x040fe20003f64070 */
[----:B------:R-:W-:-:S02]  /*2060*/  IMAD R31, R3, R34, R33 ;  /* 0x00000022031f7224 */ /* 0x000fc400078e0221 */
[----:B------:R-:W-:Y:S01]  /*2070*/  @!P5 IMAD.MOV R23, RZ, RZ, -R23 ;  /* 0x000000ffff17d224 */ /* 0x000fe200078e0a17 */
[C---:B------:R-:W-:Y:S01]  /*2080*/  ISETP.GT.U32.AND P5, PT, R3.reuse, R28, PT ;  /* 0x0000001c0300720c */ /* 0x040fe20003fa4070 */
[----:B------:R-:W-:Y:S01]  /*2090*/  @!P0 IMAD.MOV R25, RZ, RZ, -R25 ;  /* 0x000000ffff198224 */ /* 0x000fe200078e0a19 */
[----:B------:R-:W-:Y:S01]  /*20a0*/  ISETP.GT.U32.AND P0, PT, R3, R31, PT ;  /* 0x0000001f0300720c */ /* 0x000fe20003f04070 */
[--C-:B------:R-:W-:Y:S01]  /*20b0*/  @!P1 IMAD.IADD R29, R29, 0x1, -R3.reuse ;  /* 0x000000011d1d9824 */ /* 0x100fe200078e0a03 */
[----:B------:R-:W-:Y:S01]  /*20c0*/  ISETP.GE.AND P1, PT, R37, RZ, PT ;  /* 0x000000ff2500720c */ /* 0x000fe20003f26270 */
[----:B------:R-:W-:Y:S01]  /*20d0*/  IMAD.MOV.U32 R34, RZ, RZ, R36 ;  /* 0x000000ffff227224 */ /* 0x000fe200078e0024 */
[----:B------:R-:W-:Y:S01]  /*20e0*/  LOP3.LUT R36, R5, 0x3c, RZ, 0xfc, !PT ;  /* 0x0000003c05247812 */ /* 0x000fe200078efcff */
[--C-:B------:R-:W-:Y:S01]  /*20f0*/  @!P6 IMAD.IADD R30, R30, 0x1, -R3.reuse ;  /* 0x000000011e1ee824 */ /* 0x100fe200078e0a03 */
[----:B------:R-:W-:Y:S01]  /*2100*/  ISETP.GT.U32.AND P6, PT, R3, R29, PT ;  /* 0x0000001d0300720c */ /* 0x000fe20003fc4070 */
[----:B------:R-:W-:-:S02]  /*2110*/  @!P3 IMAD.IADD R32, R32, 0x1, -R3 ;  /* 0x000000012020b824 */ /* 0x000fc400078e0a03 */
[----:B------:R-:W-:-:S03]  /*2120*/  IMAD.HI.U32 R33, R6, R34, RZ ;  /* 0x0000002206217227 */ /* 0x000fc600078e00ff */
[C---:B------:R-:W-:Y:S01]  /*2130*/  ISETP.GT.U32.AND P3, PT, R3.reuse, R32, PT ;  /* 0x000000200300720c */ /* 0x040fe20003f64070 */
[----:B------:R-:W-:Y:S01]  /*2140*/  @!P4 IMAD.MOV R24, RZ, RZ, -R24 ;  /* 0x000000ffff18c224 */ /* 0x000fe200078e0a18 */
[----:B------:R-:W-:Y:S01]  /*2150*/  ISETP.GT.U32.AND P4, PT, R3, R30, PT ;  /* 0x0000001e0300720c */ /* 0x000fe20003f84070 */
[----:B------:R-:W-:Y:S01]  /*2160*/  @!P2 IMAD.MOV R26, RZ, RZ, -R26 ;  /* 0x000000ffff1aa224 */ /* 0x000fe200078e0a1a */
[----:B------:R-:W-:Y:S01]  /*2170*/  ISETP.GE.AND P2, PT, R38, RZ, PT ;  /* 0x000000ff2600720c */ /* 0x000fe20003f46270 */
[--C-:B------:R-:W-:Y:S01]  /*2180*/  @!P5 IMAD.IADD R28, R28, 0x1, -R3.reuse ;  /* 0x000000011c1cd824 */ /* 0x100fe200078e0a03 */
[----:B------:R-:W-:Y:S01]  /*2190*/  ISETP.GE.AND P5, PT, R39, RZ, PT ;  /* 0x000000ff2700720c */ /* 0x000fe20003fa6270 */
[----:B------:R-:W-:Y:S01]  /*21a0*/  @!P0 IMAD.IADD R31, R31, 0x1, -R3 ;  /* 0x000000011f1f8824 */ /* 0x000fe200078e0a03 */
[----:B------:R-:W-:Y:S01]  /*21b0*/  IABS R38, R35 ;  /* 0x0000002300267213 */ /* 0x000fe20000000000 */
[----:B------:R-:W-:Y:S01]  /*21c0*/  IMAD.MOV R33, RZ, RZ, -R33 ;  /* 0x000000ffff217224 */ /* 0x000fe200078e0a21 */
[----:B------:R-:W-:Y:S01]  /*21d0*/  ISETP.GE.AND P0, PT, R42, RZ, PT ;  /* 0x000000ff2a00720c */ /* 0x000fe20003f06270 */
[----:B------:R-:W-:Y:S01]  /*21e0*/  @!P1 IMAD.MOV R28, RZ, RZ, -R28 ;  /* 0x000000ffff1c9224 */ /* 0x000fe200078e0a1c */
[C---:B------:R-:W-:Y:S01]  /*21f0*/  ISETP.GT.U32.AND P1, PT, R3.reuse, R31, PT ;  /* 0x0000001f0300720c */ /* 0x040fe20003f24070 */
[----:B------:R-:W-:Y:S01]  /*2200*/  IMAD R33, R3, R33, R34 ;  /* 0x0000002103217224 */ /* 0x000fe200078e0222 */
[----:B------:R-:W-:Y:S01]  /*2210*/  LOP3.LUT R34, R5, 0x42, RZ, 0xfc, !PT ;  /* 0x0000004205227812 */ /* 0x000fe200078efcff */
[--C-:B------:R-:W-:Y:S01]  /*2220*/  @!P6 IMAD.IADD R29, R29, 0x1, -R3.reuse ;  /* 0x000000011d1de824 */ /* 0x100fe200078e0a03 */
[----:B------:R-:W-:Y:S01]  /*2230*/  ISETP.GE.AND P6, PT, R40, RZ, PT ;  /* 0x000000ff2800720c */ /* 0x000fe20003fc6270 */
[--C-:B------:R-:W-:Y:S01]  /*2240*/  @!P3 IMAD.IADD R32, R32, 0x1, -R3.reuse ;  /* 0x000000012020b824 */ /* 0x100fe200078e0a03 */
[----:B------:R-:W-:Y:S01]  /*2250*/  IABS R37, R34 ;  /* 0x0000002200257213 */ /* 0x000fe20000000000 */
[----:B------:R-:W-:Y:S01]  /*2260*/  @!P4 IMAD.IADD R30, R30, 0x1, -R3 ;  /* 0x000000011e1ec824 */ /* 0x000fe200078e0a03 */
[----:B------:R-:W-:Y:S01]  /*2270*/  ISETP.GT.U32.AND P3, PT, R3, R33, PT ;  /* 0x000000210300720c */ /* 0x000fe20003f64070 */
[----:B------:R-:W-:Y:S01]  /*2280*/  @!P2 IMAD.MOV R29, RZ, RZ, -R29 ;  /* 0x000000ffff1da224 */ /* 0x000fe200078e0a1d */
[----:B------:R-:W-:Y:S01]  /*2290*/  ISETP.GE.AND P2, PT, R34, RZ, PT ;  /* 0x000000ff2200720c */ /* 0x000fe20003f46270 */
[----:B------:R-:W-:Y:S01]  /*22a0*/  IMAD.HI.U32 R34, R6, R37, RZ ;  /* 0x0000002506227227 */ /* 0x000fe200078e00ff */
[----:B------:R-:W-:-:S02]  /*22b0*/  IABS R40, R36 ;  /* 0x0000002400287213 */ /* 0x000fc40000000000 */
[----:B------:R-:W-:Y:S01]  /*22c0*/  ISETP.GE.AND P4, PT, R41, RZ, PT ;  /* 0x000000ff2900720c */ /* 0x000fe20003f86270 */
[----:B------:R-:W-:Y:S01]  /*22d0*/  @!P5 IMAD.MOV R30, RZ, RZ, -R30 ;  /* 0x000000ffff1ed224 */ /* 0x000fe200078e0a1e */
[----:B------:R-:W-:Y:S01]  /*22e0*/  ISETP.GE.AND P5, PT, R35, RZ, PT ;  /* 0x000000ff2300720c */ /* 0x000fe20003fa6270 */
[----:B------:R-:W-:Y:S01]  /*22f0*/  @!P1 IMAD.IADD R31, R31, 0x1, -R3 ;  /* 0x000000011f1f9824 */ /* 0x000fe200078e0a03 */
[----:B------:R-:W-:Y:S01]  /*2300*/  ISETP.GE.AND P1, PT, R36, RZ, PT ;  /* 0x000000ff2400720c */ /* 0x000fe20003f26270 */
[----:B------:R-:W-:Y:S01]  /*2310*/  IMAD.HI.U32 R35, R6, R38, RZ ;  /* 0x0000002606237227 */ /* 0x000fe200078e00ff */
[----:B------:R-:W-:Y:S02]  /*2320*/  IABS R41, R43 ;  /* 0x0000002b00297213 */ /* 0x000fe40000000000 */
[----:B------:R-:W-:Y:S01]  /*2330*/  IABS R42, R48 ;  /* 0x00000030002a7213 */ /* 0x000fe20000000000 */
[----:B------:R-:W-:Y:S02]  /*2340*/  IMAD.MOV R36, RZ, RZ, -R34 ;  /* 0x000000ffff247224 */ /* 0x000fe400078e0a22 */
[----:B------:R-:W-:-:S02]  /*2350*/  IMAD.MOV R39, RZ, RZ, -R35 ;  /* 0x000000ffff277224 */ /* 0x000fc400078e0a23 */
[----:B------:R-:W-:Y:S01]  /*2360*/  IMAD R35, R3, R36, R37 ;  /* 0x0000002403237224 */ /* 0x000fe200078e0225 */
[----:B------:R-:W-:Y:S01]  /*2370*/  IABS R37, R45 ;  /* 0x0000002d00257213 */ /* 0x000fe20000000000 */
[----:B------:R-:W-:Y:S02]  /*2380*/  @!P3 IMAD.IADD R33, R33, 0x1, -R3 ;  /* 0x000000012121b824 */ /* 0x000fe400078e0a03 */
[----:B------:R-:W-:-:S03]  /*2390*/  IMAD.HI.U32 R34, R6, R40, RZ ;  /* 0x0000002806227227 */ /* 0x000fc600078e00ff */
[C---:B------:R-:W-:Y:S01]  /*23a0*/  ISETP.GT.U32.AND P3, PT, R3.reuse, R33, PT ;  /* 0x000000210300720c */ /* 0x040fe20003f64070 */
[C---:B------:R-:W-:Y:S02]  /*23b0*/  IMAD R36, R3.reuse, R39, R38 ;  /* 0x0000002703247224 */ /* 0x040fe400078e0226 */
[----:B------:R-:W-:Y:S01]  /*23c0*/  @!P6 IMAD.MOV R31, RZ, RZ, -R31 ;  /* 0x000000ffff1fe224 */ /* 0x000fe200078e0a1f */
[----:B------:R-:W-:Y:S01]  /*23d0*/  ISETP.GT.U32.AND P6, PT, R3, R35, PT ;  /* 0x000000230300720c */ /* 0x000fe20003fc4070 */
[----:B------:R-:W-:Y:S02]  /*23e0*/  IMAD.MOV R34, RZ, RZ, -R34 ;  /* 0x000000ffff227224 */ /* 0x000fe400078e0a22 */
[----:B------:R-:W-:Y:S02]  /*23f0*/  IMAD.MOV.U32 R39, RZ, RZ, R37 ;  /* 0x000000ffff277224 */ /* 0x000fe400078e0025 */
[----:B------:R-:W-:-:S04]  /*2400*/  IMAD.HI.U32 R37, R6, R41, RZ ;  /* 0x0000002906257227 */ /* 0x000fc800078e00ff */
[C---:B------:R-:W-:Y:S02]  /*2410*/  IMAD R34, R3.reuse, R34, R40 ;  /* 0x0000002203227224 */ /* 0x040fe400078e0228 */
[----:B------:R-:W-:Y:S02]  /*2420*/  IMAD.MOV R40, RZ, RZ, -R37 ;  /* 0x000000ffff287224 */ /* 0x000fe400078e0a25 */
[----:B------:R-:W-:Y:S01]  /*2430*/  @!P4 IMAD.MOV R32, RZ, RZ, -R32 ;  /* 0x000000ffff20c224 */ /* 0x000fe200078e0a20 */
[C---:B------:R-:W-:Y:S01]  /*2440*/  ISETP.GT.U32.AND P4, PT, R3.reuse, R36, PT ;  /* 0x000000240300720c */ /* 0x040fe20003f84070 */
[----:B------:R-:W-:Y:S01]  /*2450*/  IMAD R37, R3, R40, R41 ;  /* 0x0000002803257224 */ /* 0x000fe200078e0229 */
[----:B------:R-:W-:Y:S01]  /*2460*/  IABS R40, R46 ;  /* 0x0000002e00287213 */ /* 0x000fe20000000000 */
[--C-:B------:R-:W-:Y:S01]  /*2470*/  @!P3 IMAD.IADD R33, R33, 0x1, -R3.reuse ;  /* 0x000000012121b824 */ /* 0x100fe200078e0a03 */
[----:B------:R-:W-:Y:S01]  /*2480*/  ISETP.GT.U32.AND P3, PT, R3, R34, PT ;  /* 0x000000220300720c */ /* 0x000fe20003f64070 */
[----:B------:R-:W-:Y:S01]  /*2490*/  @!P6 IMAD.IADD R35, R35, 0x1, -R3 ;  /* 0x000000012323e824 */ /* 0x000fe200078e0a03 */
[----:B------:R-:W-:Y:S01]  /*24a0*/  ISETP.GT.U32.AND P6, PT, R3, R37, PT ;  /* 0x000000250300720c */ /* 0x000fe20003fc4070 */
[----:B------:R-:W-:Y:S01]  /*24b0*/  IMAD.HI.U32 R38, R6, R39, RZ ;  /* 0x0000002706267227 */ /* 0x000fe200078e00ff */
[----:B------:R-:W-:-:S03]  /*24c0*/  IABS R41, R47 ;  /* 0x0000002f00297213 */ /* 0x000fc60000000000 */
[----:B------:R-:W-:Y:S02]  /*24d0*/  IMAD.MOV R38, RZ, RZ, -R38 ;  /* 0x000000ffff267224 */ /* 0x000fe400078e0a26 */
[----:B------:R-:W-:Y:S01]  /*24e0*/  @!P4 IMAD.IADD R36, R36, 0x1, -R3 ;  /* 0x000000012424c824 */ /* 0x000fe200078e0a03 */
[C---:B------:R-:W-:Y:S01]  /*24f0*/  ISETP.GT.U32.AND P4, PT, R3.reuse, R35, PT ;  /* 0x000000230300720c */ /* 0x040fe20003f84070 */
[----:B------:R-:W-:Y:S02]  /*2500*/  IMAD R38, R3, R38, R39 ;  /* 0x0000002603267224 */ /* 0x000fe400078e0227 */
[----:B------:R-:W-:-:S04]  /*2510*/  IMAD.HI.U32 R39, R6, R40, RZ ;  /* 0x0000002806277227 */ /* 0x000fc800078e00ff */
[--C-:B------:R-:W-:Y:S01]  /*2520*/  @!P3 IMAD.IADD R34, R34, 0x1, -R3.reuse ;  /* 0x000000012222b824 */ /* 0x100fe200078e0a03 */
[----:B------:R-:W-:Y:S01]  /*2530*/  ISETP.GT.U32.AND P3, PT, R3, R36, PT ;  /* 0x000000240300720c */ /* 0x000fe20003f64070 */
[----:B------:R-:W-:Y:S02]  /*2540*/  @!P6 IMAD.IADD R37, R37, 0x1, -R3 ;  /* 0x000000012525e824 */ /* 0x000fe400078e0a03 */
[----:B------:R-:W-:Y:S02]  /*2550*/  IMAD.MOV R39, RZ, RZ, -R39 ;  /* 0x000000ffff277224 */ /* 0x000fe400078e0a27 */
[----:B------:R-:W-:Y:S01]  /*2560*/  @!P0 IMAD.MOV R33, RZ, RZ, -R33 ;  /* 0x000000ffff218224 */ /* 0x000fe200078e0a21 */
[C---:B------:R-:W-:Y:S01]  /*2570*/  ISETP.GT.U32.AND P6, PT, R3.reuse, R37, PT ;  /* 0x000000250300720c */ /* 0x040fe20003fc4070 */
[C---:B------:R-:W-:Y:S01]  /*2580*/  IMAD R39, R3.reuse, R39, R40 ;  /* 0x0000002703277224 */ /* 0x040fe200078e0228 */
[----:B------:R-:W-:Y:S01]  /*2590*/  ISETP.GT.U32.AND P0, PT, R3, R34, PT ;  /* 0x000000220300720c */ /* 0x000fe20003f04070 */
[----:B------:R-:W-:-:S04]  /*25a0*/  IMAD.HI.U32 R40, R6, R41, RZ ;  /* 0x0000002906287227 */ /* 0x000fc800078e00ff */
[----:B------:R-:W-:Y:S02]  /*25b0*/  IMAD.MOV R40, RZ, RZ, -R40 ;  /* 0x000000ffff287224 */ /* 0x000fe400078e0a28 */
[----:B------:R-:W-:Y:S01]  /*25c0*/  @!P3 IMAD.IADD R36, R36, 0x1, -R3 ;  /* 0x000000012424b824 */ /* 0x000fe200078e0a03 */
[C---:B------:R-:W-:Y:S01]  /*25d0*/  ISETP.GT.U32.AND P3, PT, R3.reuse, R39, PT ;  /* 0x000000270300720c */ /* 0x040fe20003f64070 */
[----:B------:R-:W-:Y:S02]  /*25e0*/  IMAD R40, R3, R40, R41 ;  /* 0x0000002803287224 */ /* 0x000fe400078e0229 */
[----:B------:R-:W-:Y:S02]  /*25f0*/  @!P6 IMAD.IADD R37, R37, 0x1, -R3 ;  /* 0x000000012525e824 */ /* 0x000fe400078e0a03 */
[----:B------:R-:W-:Y:S01]  /*2600*/  IMAD.HI.U32 R41, R6, R42, RZ ;  /* 0x0000002a06297227 */ /* 0x000fe200078e00ff */
[----:B------:R-:W-:-:S03]  /*2610*/  ISETP.GT.U32.AND P6, PT, R3, R40, PT ;  /* 0x000000280300720c */ /* 0x000fc60003fc4070 */
[----:B------:R-:W-:Y:S02]  /*2620*/  IMAD.MOV R41, RZ, RZ, -R41 ;  /* 0x000000ffff297224 */ /* 0x000fe400078e0a29 */
[--C-:B------:R-:W-:Y:S01]  /*2630*/  @!P4 IMAD.IADD R35, R35, 0x1, -R3.reuse ;  /* 0x000000012323c824 */ /* 0x100fe200078e0a03 */
[----:B------:R-:W-:Y:S01]  /*2640*/  ISETP.GT.U32.AND P4, PT, R3, R38, PT ;  /* 0x000000260300720c */ /* 0x000fe20003f84070 */
[----:B------:R-:W-:Y:S01]  /*2650*/  @!P3 IMAD.IADD R39, R39, 0x1, -R3 ;  /* 0x000000012727b824 */ /* 0x000fe200078e0a03 */
[----:B------:R-:W-:Y:S01]  /*2660*/  ISETP.GE.AND P3, PT, R46, RZ, PT ;  /* 0x000000ff2e00720c */ /* 0x000fe20003f66270 */
[----:B------:R-:W-:Y:S01]  /*2670*/  IMAD R42, R3, R41, R42 ;  /* 0x00000029032a7224 */ /* 0x000fe200078e022a */
[----:B------:R-:W-:Y:S01]  /*2680*/  LOP3.LUT R46, R5, 0x26, RZ, 0xfc, !PT ;  /* 0x00000026052e7812 */ /* 0x000fe200078efcff */
[----:B------:R-:W-:-:S04]  /*2690*/  IMAD.HI.U32 R41, R6, R44, RZ ;  /* 0x0000002c06297227 */ /* 0x000fc800078e00ff */
[----:B------:R-:W-:Y:S01]  /*26a0*/  @!P6 IMAD.IADD R40, R40, 0x1, -R3 ;  /* 0x000000012828e824 */ /* 0x000fe200078e0a03 */
[----:B------:R-:W-:Y:S01]  /*26b0*/  ISETP.GT.U32.AND P6, PT, R3, R39, PT ;  /* 0x000000270300720c */ /* 0x000fe20003fc4070 */
[----:B------:R-:W-:Y:S02]  /*26c0*/  IMAD.MOV R41, RZ, RZ, -R41 ;  /* 0x000000ffff297224 */ /* 0x000fe400078e0a29 */
[--C-:B------:R-:W-:Y:S01]  /*26d0*/  @!P0 IMAD.IADD R34, R34, 0x1, -R3.reuse ;  /* 0x0000000122228824 */ /* 0x100fe200078e0a03 */
[----:B------:R-:W-:Y:S01]  /*26e0*/  ISETP.GE.AND P0, PT, R43, RZ, PT ;  /* 0x000000ff2b00720c */ /* 0x000fe20003f06270 */
[C---:B------:R-:W-:Y:S02]  /*26f0*/  IMAD R41, R3.reuse, R41, R44 ;  /* 0x0000002903297224 */ /* 0x040fe400078e022c */
[----:B------:R-:W-:Y:S01]  /*2700*/  @!P1 IMAD.MOV R34, RZ, RZ, -R34 ;  /* 0x000000ffff229224 */ /* 0x000fe200078e0a22 */
[----:B------:R-:W-:Y:S01]  /*2710*/  ISETP.GT.U32.AND P1, PT, R3, R42, PT ;  /* 0x0000002a0300720c */ /* 0x000fe20003f24070 */
[----:B------:R-:W-:Y:S01]  /*2720*/  @!P4 IMAD.IADD R38, R38, 0x1, -R3 ;  /* 0x000000012626c824 */ /* 0x000fe200078e0a03 */
[----:B------:R-:W-:Y:S01]  /*2730*/  ISETP.GE.AND P4, PT, R45, RZ, PT ;  /* 0x000000ff2d00720c */ /* 0x000fe20003f86270 */
[----:B------:R-:W-:Y:S01]  /*2740*/  @!P2 IMAD.MOV R35, RZ, RZ, -R35 ;  /* 0x000000ffff23a224 */ /* 0x000fe200078e0a23 */
[----:B------:R-:W-:Y:S01]  /*2750*/  IABS R45, R51 ;  /* 0x00000033002d7213 */ /* 0x000fe20000000000 */
[----:B------:R-:W-:Y:S01]  /*2760*/  @!P6 IMAD.IADD R39, R39, 0x1, -R3 ;  /* 0x000000012727e824 */ /* 0x000fe200078e0a03 */
[C---:B------:R-:W-:Y:S01]  /*2770*/  ISETP.GT.U32.AND P6, PT, R3.reuse, R41, PT ;  /* 0x000000290300720c */ /* 0x040fe20003fc4070 */
[----:B------:R-:W-:Y:S01]  /*2780*/  @!P5 IMAD.MOV R36, RZ, RZ, -R36 ;  /* 0x000000ffff24d224 */ /* 0x000fe200078e0a24 */
[C---:B------:R-:W-:Y:S01]  /*2790*/  ISETP.GT.U32.AND P2, PT, R3.reuse, R38, PT ;  /* 0x000000260300720c */ /* 0x040fe20003f44070 */
[----:B------:R-:W-:Y:S01]  /*27a0*/  IMAD.HI.U32 R43, R6, R45, RZ ;  /* 0x0000002d062b7227 */ /* 0x000fe200078e00ff */
[----:B------:R-:W-:-:S03]  /*27b0*/  ISETP.GT.U32.AND P5, PT, R3, R40, PT ;  /* 0x000000280300720c */ /* 0x000fc60003fa4070 */
[----:B------:R-:W-:Y:S02]  /*27c0*/  IMAD.MOV R44, RZ, RZ, -R43 ;  /* 0x000000ffff2c7224 */ /* 0x000fe400078e0a2b */
[----:B------:R-:W-:Y:S02]  /*27d0*/  @!P1 IMAD.IADD R42, R42, 0x1, -R3 ;  /* 0x000000012a2a9824 */ /* 0x000fe400078e0a03 */
[----:B------:R-:W-:Y:S01]  /*27e0*/  @!P0 IMAD.MOV R37, RZ, RZ, -R37 ;  /* 0x000000ffff258224 */ /* 0x000fe200078e0a25 */
[----:B------:R-:W-:Y:S01]  /*27f0*/  ISETP.GE.AND P0, PT, R47, RZ, PT ;  /* 0x000000ff2f00720c */ /* 0x000fe20003f06270 */
[----:B------:R-:W-:Y:S01]  /*2800*/  @!P6 IMAD.IADD R41, R41, 0x1, -R3 ;  /* 0x000000012929e824 */ /* 0x000fe200078e0a03 */
[C---:B------:R-:W-:Y:S01]  /*2810*/  ISETP.GT.U32.AND P1, PT, R3.reuse, R42, PT ;  /* 0x0000002a0300720c */ /* 0x040fe20003f24070 */
[----:B------:R-:W-:Y:S01]  /*2820*/  IMAD R43, R3, R44, R45 ;  /* 0x0000002c032b7224 */ /* 0x000fe200078e022d */
[----:B------:R-:W-:Y:S01]  /*2830*/  LOP3.LUT R44, R5, 0x2a, RZ, 0xfc, !PT ;  /* 0x0000002a052c7812 */ /* 0x000fe200078efcff */
[--C-:B------:R-:W-:Y:S01]  /*2840*/  @!P2 IMAD.IADD R38, R38, 0x1, -R3.reuse ;  /* 0x000000012626a824 */ /* 0x100fe200078e0a03 */
[----:B------:R-:W-:Y:S01]  /*2850*/  ISETP.GT.U32.AND P6, PT, R3, R41, PT ;  /* 0x000000290300720c */ /* 0x000fe20003fc4070 */
[----:B------:R-:W-:Y:S01]  /*2860*/  @!P5 IMAD.IADD R40, R40, 0x1, -R3 ;  /* 0x000000012828d824 */ /* 0x000fe200078e0a03 */
[----:B------:R-:W-:Y:S01]  /*2870*/  LOP3.LUT R45, R5, 0x28, RZ, 0xfc, !PT ;  /* 0x00000028052d7812 */ /* 0x000fe200078efcff */
[----:B------:R-:W-:Y:S01]  /*2880*/  @!P3 IMAD.MOV R39, RZ, RZ, -R39 ;  /* 0x000000ffff27b224 */ /* 0x000fe200078e0a27 */
[----:B------:R-:W-:Y:S01]  /*2890*/  IABS R47, R44 ;  /* 0x0000002c002f7213 */ /* 0x000fe20000000000 */
[----:B------:R-:W-:Y:S01]  /*28a0*/  @!P4 IMAD.MOV R38, RZ, RZ, -R38 ;  /* 0x000000ffff26c224 */ /* 0x000fe200078e0a26 */
[----:B------:R-:W-:Y:S01]  /*28b0*/  ISETP.GE.AND P2, PT, R48, RZ, PT ;  /* 0x000000ff3000720c */ /* 0x000fe20003f46270 */
[----:B------:R-:W-:Y:S01]  /*28c0*/  @!P0 IMAD.MOV R40, RZ, RZ, -R40 ;  /* 0x000000ffff288224 */ /* 0x000fe200078e0a28 */
[----:B------:R-:W-:Y:S01]  /*28d0*/  ISETP.GE.AND P3, PT, R44, RZ, PT ;  /* 0x000000ff2c00720c */ /* 0x000fe20003f66270 */
[----:B------:R-:W-:Y:S01]  /*28e0*/  IMAD.HI.U32 R44, R6, R47, RZ ;  /* 0x0000002f062c7227 */ /* 0x000fe200078e00ff */
[----:B------:R-:W-:-:S02]  /*28f0*/  IABS R48, R45 ;  /* 0x0000002d00307213 */ /* 0x000fc40000000000 */
[----:B------:R-:W-:Y:S01]  /*2900*/  ISETP.GE.AND P5, PT, R50, RZ, PT ;  /* 0x000000ff3200720c */ /* 0x000fe20003fa6270 */
[--C-:B------:R-:W-:Y:S01]  /*2910*/  @!P6 IMAD.IADD R41, R41, 0x1, -R3.reuse ;  /* 0x000000012929e824 */ /* 0x100fe200078e0a03 */
[----:B------:R-:W-:Y:S01]  /*2920*/  ISETP.GT.U32.AND P6, PT, R3, R43, PT ;  /* 0x0000002b0300720c */ /* 0x000fe20003fc4070 */
[----:B------:R-:W-:Y:S01]  /*2930*/  IMAD.MOV R44, RZ, RZ, -R44 ;  /* 0x000000ffff2c7224 */ /* 0x000fe200078e0a2c */
[----:B------:R-:W-:Y:S01]  /*2940*/  IABS R50, R46 ;  /* 0x0000002e00327213 */ /* 0x000fe20000000000 */
[----:B------:R-:W-:Y:S01]  /*2950*/  @!P1 IMAD.IADD R42, R42, 0x1, -R3 ;  /* 0x000000012a2a9824 */ /* 0x000fe200078e0a03 */
[----:B------:R-:W-:Y:S01]  /*2960*/  ISETP.GE.AND P0, PT, R45, RZ, PT ;  /* 0x000000ff2d00720c */ /* 0x000fe20003f06270 */
[----:B------:R-:W-:Y:S01]  /*2970*/  IMAD.HI.U32 R45, R6, R48, RZ ;  /* 0x00000030062d7227 */ /* 0x000fe200078e00ff */
[----:B------:R-:W-:Y:S02]  /*2980*/  ISETP.GE.AND P1, PT, R46, RZ, PT ;  /* 0x000000ff2e00720c */ /* 0x000fe40003f26270 */
[----:B------:R-:W-:Y:S01]  /*2990*/  ISETP.GE.AND P4, PT, R51, RZ, PT ;  /* 0x000000ff3300720c */ /* 0x000fe20003f86270 */
[----:B------:R-:W-:-:S04]  /*29a0*/  IMAD.HI.U32 R46, R6, R50, RZ ;  /* 0x00000032062e7227 */ /* 0x000fc800078e00ff */
[----:B------:R-:W-:Y:S02]  /*29b0*/  IMAD.MOV R45, RZ, RZ, -R45 ;  /* 0x000000ffff2d7224 */ /* 0x000fe400078e0a2d */
[----:B------:R-:W-:Y:S02]  /*29c0*/  IMAD R44, R3, R44, R47 ;  /* 0x0000002c032c7224 */ /* 0x000fe400078e022f */
[----:B------:R-:W-:Y:S02]  /*29d0*/  @!P6 IMAD.IADD R43, R43, 0x1, -R3 ;  /* 0x000000012b2be824 */ /* 0x000fe400078e0a03 */
[----:B------:R-:W-:Y:S02]  /*29e0*/  IMAD.MOV R51, RZ, RZ, -R46 ;  /* 0x000000ffff337224 */ /* 0x000fe400078e0a2e */
[C---:B------:R-:W-:Y:S01]  /*29f0*/  IMAD R46, R3.reuse, R45, R48 ;  /* 0x0000002d032e7224 */ /* 0x040fe200078e0230 */
[C---:B------:R-:W-:Y:S01]  /*2a00*/  ISETP.GT.U32.AND P6, PT, R3.reuse, R43, PT ;  /* 0x0000002b0300720c */ /* 0x040fe20003fc4070 */
[----:B------:R-:W-:Y:S01]  /*2a10*/  @!P2 IMAD.MOV R42, RZ, RZ, -R42 ;  /* 0x000000ffff2aa224 */ /* 0x000fe200078e0a2a */
[C---:B------:R-:W-:Y:S01]  /*2a20*/  ISETP.GT.U32.AND P2, PT, R3.reuse, R44, PT ;  /* 0x0000002c0300720c */ /* 0x040fe20003f44070 */
[----:B------:R-:W-:Y:S01]  /*2a30*/  @!P5 IMAD.MOV R41, RZ, RZ, -R41 ;  /* 0x000000ffff29d224 */ /* 0x000fe200078e0a29 */
[----:B------:R-:W-:Y:S01]  /*2a40*/  ISETP.GT.U32.AND P5, PT, R3, R46, PT ;  /* 0x0000002e0300720c */ /* 0x000fe20003fa4070 */
[----:B------:R-:W-:-:S04]  /*2a50*/  IMAD.HI.U32 R45, R6, R52, RZ ;  /* 0x00000034062d7227 */ /* 0x000fc800078e00ff */
[----:B------:R-:W-:-:S04]  /*2a60*/  IMAD.HI.U32 R47, R6, R53, RZ ;  /* 0x00000035062f7227 */ /* 0x000fc800078e00ff */
[----:B------:R-:W-:Y:S02]  /*2a70*/  IMAD.MOV R45, RZ, RZ, -R45 ;  /* 0x000000ffff2d7224 */ /* 0x000fe400078e0a2d */
[C---:B------:R-:W-:Y:S02]  /*2a80*/  IMAD R48, R3.reuse, R51, R50 ;  /* 0x0000003303307224 */ /* 0x040fe400078e0232 */
[----:B------:R-:W-:Y:S01]  /*2a90*/  IMAD.MOV R54, RZ, RZ, -R47 ;  /* 0x000000ffff367224 */ /* 0x000fe200078e0a2f */
[----:B------:R-:W-:Y:S01]  /*2aa0*/  IABS R47, R58 ;  /* 0x0000003a002f7213 */ /* 0x000fe20000000000 */
[----:B------:R-:W-:Y:S02]  /*2ab0*/  IMAD R50, R3, R45, R52 ;  /* 0x0000002d03327224 */ /* 0x000fe400078e0234 */
[--C-:B------:R-:W-:Y:S01]  /*2ac0*/  @!P6 IMAD.IADD R43, R43, 0x1, -R3.reuse ;  /* 0x000000012b2be824 */ /* 0x100fe200078e0a03 */
[----:B------:R-:W-:Y:S01]  /*2ad0*/  ISETP.GT.U32.AND P6, PT, R3, R48, PT ;  /* 0x000000300300720c */ /* 0x000fe20003fc4070 */
[----:B------:R-:W-:-:S02]  /*2ae0*/  @!P2 IMAD.IADD R44, R44, 0x1, -R3 ;  /* 0x000000012c2ca824 */ /* 0x000fc400078e0a03 */
[----:B------:R-:W-:Y:S02]  /*2af0*/  @!P5 IMAD.IADD R46, R46, 0x1, -R3 ;  /* 0x000000012e2ed824 */ /* 0x000fe400078e0a03 */
[----:B------:R-:W-:Y:S01]  /*2b00*/  @!P4 IMAD.MOV R43, RZ, RZ, -R43 ;  /* 0x000000ffff2bc224 */ /* 0x000fe200078e0a2b */
[C---:B------:R-:W-:Y:S01]  /*2b10*/  ISETP.GT.U32.AND P2, PT, R3.reuse, R44, PT ;  /* 0x0000002c0300720c */ /* 0x040fe20003f44070 */
[C---:B------:R-:W-:Y:S01]  /*2b20*/  IMAD R52, R3.reuse, R54, R53 ;  /* 0x0000003603347224 */ /* 0x040fe200078e0235 */
[C---:B------:R-:W-:Y:S01]  /*2b30*/  ISETP.GT.U32.AND P4, PT, R3.reuse, R50, PT ;  /* 0x000000320300720c */ /* 0x040fe20003f84070 */
[----:B------:R-:W-:Y:S01]  /*2b40*/  IMAD.MOV.U32 R54, RZ, RZ, R47 ;  /* 0x000000ffff367224 */ /* 0x000fe200078e002f */
[----:B------:R-:W-:Y:S01]  /*2b50*/  ISETP.GT.U32.AND P5, PT, R3, R46, PT ;  /* 0x0000002e0300720c */ /* 0x000fe20003fa4070 */
[----:B------:R-:W-:Y:S01]  /*2b60*/  IMAD.HI.U32 R47, R6, R56, RZ ;  /* 0x00000038062f7227 */ /* 0x000fe200078e00ff */
[----:B------:R-:W-:-:S03]  /*2b70*/  IABS R53, R59 ;  /* 0x0000003b00357213 */ /* 0x000fc60000000000 */
[----:B------:R-:W-:-:S04]  /*2b80*/  IMAD.HI.U32 R45, R6, R54, RZ ;  /* 0x00000036062d7227 */ /* 0x000fc800078e00ff */
[----:B------:R-:W-:Y:S02]  /*2b90*/  IMAD.MOV R45, RZ, RZ, -R45 ;  /* 0x000000ffff2d7224 */ /* 0x000fe400078e0a2d */
[--C-:B------:R-:W-:Y:S01]  /*2ba0*/  @!P2 IMAD.IADD R44, R44, 0x1, -R3.reuse ;  /* 0x000000012c2ca824 */ /* 0x100fe200078e0a03 */
[C---:B------:R-:W-:Y:S01]  /*2bb0*/  ISETP.GT.U32.AND P2, PT, R3.reuse, R52, PT ;  /* 0x000000340300720c */ /* 0x040fe20003f44070 */
[C---:B------:R-:W-:Y:S02]  /*2bc0*/  IMAD R54, R3.reuse, R45, R54 ;  /* 0x0000002d03367224 */ /* 0x040fe400078e0236 */
[--C-:B------:R-:W-:Y:S02]  /*2bd0*/  @!P4 IMAD.IADD R50, R50, 0x1, -R3.reuse ;  /* 0x000000013232c824 */ /* 0x100fe400078e0a03 */
[--C-:B------:R-:W-:Y:S02]  /*2be0*/  @!P6 IMAD.IADD R48, R48, 0x1, -R3.reuse ;  /* 0x000000013030e824 */ /* 0x100fe400078e0a03 */
[----:B------:R-:W-:Y:S01]  /*2bf0*/  @!P5 IMAD.IADD R46, R46, 0x1, -R3 ;  /* 0x000000012e2ed824 */ /* 0x000fe200078e0a03 */
[C---:B------:R-:W-:Y:S01]  /*2c00*/  ISETP.GT.U32.AND P5, PT, R3.reuse, R54, PT ;  /* 0x000000360300720c */ /* 0x040fe20003fa4070 */
[----:B------:R-:W-:Y:S01]  /*2c10*/  IMAD.MOV.U32 R51, RZ, RZ, R44 ;  /* 0x000000ffff337224 */ /* 0x000fe200078e002c */
[C---:B------:R-:W-:Y:S01]  /*2c20*/  ISETP.GT.U32.AND P4, PT, R3.reuse, R50, PT ;  /* 0x000000320300720c */ /* 0x040fe20003f84070 */
[----:B------:R-:W-:Y:S01]  /*2c30*/  IMAD.HI.U32 R45, R6, R53, RZ ;  /* 0x00000035062d7227 */ /* 0x000fe200078e00ff */
[----:B------:R-:W-:-:S03]  /*2c40*/  ISETP.GT.U32.AND P6, PT, R3, R48, PT ;  /* 0x000000300300720c */ /* 0x000fc60003fc4070 */
[----:B------:R-:W-:Y:S01]  /*2c50*/  @!P3 IMAD.MOV R51, RZ, RZ, -R51 ;  /* 0x000000ffff33b224 */ /* 0x000fe200078e0a33 */
[----:B------:R-:W-:Y:S01]  /*2c60*/  ISETP.GE.AND P3, PT, R55, RZ, PT ;  /* 0x000000ff3700720c */ /* 0x000fe20003f66270 */
[----:B------:R-:W-:Y:S01]  /*2c70*/  IMAD.MOV R44, RZ, RZ, -R45 ;  /* 0x000000ffff2c7224 */ /* 0x000fe200078e0a2d */
[C---:B------:R-:W-:Y:S01]  /*2c80*/  LOP3.LUT R45, R5.reuse, 0x18, RZ, 0xfc, !PT ;  /* 0x00000018052d7812 */ /* 0x040fe200078efcff */
[----:B------:R-:W-:Y:S01]  /*2c90*/  @!P2 IMAD.IADD R52, R52, 0x1, -R3 ;  /* 0x000000013434a824 */ /* 0x000fe200078e0a03 */
[----:B------:R-:W-:Y:S01]  /*2ca0*/  ISETP.GE.AND P2, PT, R58, RZ, PT ;  /* 0x000000ff3a00720c */ /* 0x000fe20003f46270 */
[----:B------:R-:W-:Y:S01]  /*2cb0*/  IMAD.MOV R47, RZ, RZ, -R47 ;  /* 0x000000ffff2f7224 */ /* 0x000fe200078e0a2f */
[----:B------:R-:W-:Y:S01]  /*2cc0*/  LOP3.LUT R58, R5, 0x16, RZ, 0xfc, !PT ;  /* 0x00000016053a7812 */ /* 0x000fe200078efcff */
[C---:B------:R-:W-:Y:S02]  /*2cd0*/  IMAD R44, R3.reuse, R44, R53 ;  /* 0x0000002c032c7224 */ /* 0x040fe400078e0235 */
[--C-:B------:R-:W-:Y:S01]  /*2ce0*/  @!P5 IMAD.IADD R54, R54, 0x1, -R3.reuse ;  /* 0x000000013636d824 */ /* 0x100fe200078e0a03 */
[C---:B------:R-:W-:Y:S01]  /*2cf0*/  ISETP.GT.U32.AND P5, PT, R3.reuse, R52, PT ;  /* 0x000000340300720c */ /* 0x040fe20003fa4070 */
[--C-:B------:R-:W-:Y:S01]  /*2d00*/  @!P4 IMAD.IADD R50, R50, 0x1, -R3.reuse ;  /* 0x000000013232c824 */ /* 0x100fe200078e0a03 */
[----:B------:R-:W-:Y:S01]  /*2d10*/  ISETP.GT.U32.AND P4, PT, R3, R44, PT ;  /* 0x0000002c0300720c */ /* 0x000fe20003f84070 */
[----:B------:R-:W-:Y:S01]  /*2d20*/  @!P6 IMAD.IADD R48, R48, 0x1, -R3 ;  /* 0x000000013030e824 */ /* 0x000fe200078e0a03 */
[----:B------:R-:W-:Y:S01]  /*2d30*/  ISETP.GE.AND P6, PT, R57, RZ, PT ;  /* 0x000000ff3900720c */ /* 0x000fe20003fc6270 */
[----:B------:R-:W-:Y:S01]  /*2d40*/  IMAD R56, R3, R47, R56 ;  /* 0x0000002f03387224 */ /* 0x000fe200078e0238 */
[----:B------:R-:W-:Y:S01]  /*2d50*/  IABS R47, R45 ;  /* 0x0000002d002f7213 */ /* 0x000fe20000000000 */
[----:B------:R-:W-:-:S02]  /*2d60*/  IMAD.MOV.U32 R53, RZ, RZ, R46 ;  /* 0x000000ffff357224 */ /* 0x000fc400078e002e */
[----:B------:R-:W-:Y:S01]  /*2d70*/  IMAD.MOV.U32 R57, RZ, RZ, R50 ;  /* 0x000000ffff397224 */ /* 0x000fe200078e0032 */
[----:B------:R-:W-:Y:S01]  /*2d80*/  IABS R50, R58 ;  /* 0x0000003a00327213 */ /* 0x000fe20000000000 */
[----:B------:R-:W-:Y:S01]  /*2d90*/  @!P0 IMAD.MOV R53, RZ, RZ, -R53 ;  /* 0x000000ffff358224 */ /* 0x000fe200078e0a35 */
[C---:B------:R-:W-:Y:S01]  /*2da0*/  ISETP.GT.U32.AND P0, PT, R3.reuse, R54, PT ;  /* 0x000000360300720c */ /* 0x040fe20003f04070 */
[----:B------:R-:W-:Y:S01]  /*2db0*/  @!P3 IMAD.MOV R57, RZ, RZ, -R57 ;  /* 0x000000ffff39b224 */ /* 0x000fe200078e0a39 */
[----:B------:R-:W-:Y:S01]  /*2dc0*/  ISETP.GT.U32.AND P3, PT, R3, R56, PT ;  /* 0x000000380300720c */ /* 0x000fe20003f64070 */
[----:B------:R-:W-:Y:S02]  /*2dd0*/  IMAD.MOV.U32 R55, RZ, RZ, R48 ;  /* 0x000000ffff377224 */ /* 0x000fe400078e0030 */
[----:B------:R-:W-:Y:S01]  /*2de0*/  @!P5 IMAD.IADD R52, R52, 0x1, -R3 ;  /* 0x000000013434d824 */ /* 0x000fe200078e0a03 */
[----:B------:R-:W-:Y:S01]  /*2df0*/  ISETP.GE.AND P5, PT, R60, RZ, PT ;  /* 0x000000ff3c00720c */ /* 0x000fe20003fa6270 */
[----:B------:R-:W-:Y:S01]  /*2e00*/  @!P1 IMAD.MOV R55, RZ, RZ, -R55 ;  /* 0x000000ffff379224 */ /* 0x000fe200078e0a37 */
[----:B------:R-:W-:Y:S01]  /*2e10*/  ISETP.GE.AND P1, PT, R59, RZ, PT ;  /* 0x000000ff3b00720c */ /* 0x000fe20003f26270 */
[--C-:B------:R-:W-:Y:S01]  /*2e20*/  @!P4 IMAD.IADD R44, R44, 0x1, -R3.reuse ;  /* 0x000000012c2cc824 */ /* 0x100fe200078e0a03 */
[----:B------:R-:W-:Y:S01]  /*2e30*/  ISETP.GE.AND P4, PT, R58, RZ, PT ;  /* 0x000000ff3a00720c */ /* 0x000fe20003f86270 */
[----:B------:R-:W-:Y:S01]  /*2e40*/  IMAD.MOV.U32 R59, RZ, RZ, R52 ;  /* 0x000000ffff3b7224 */ /* 0x000fe200078e0034 */
[----:B------:R-:W-:Y:S01]  /*2e50*/  LOP3.LUT R52, R5, 0xc, RZ, 0xfc, !PT ;  /* 0x0000000c05347812 */ /* 0x000fe200078efcff */
[--C-:B------:R-:W-:Y:S01]  /*2e60*/  @!P0 IMAD.IADD R54, R54, 0x1, -R3.reuse ;  /* 0x0000000136368824 */ /* 0x100fe200078e0a03 */
[----:B------:R-:W-:Y:S01]  /*2e70*/  ISETP.GE.AND P0, PT, R45, RZ, PT ;  /* 0x000000ff2d00720c */ /* 0x000fe20003f06270 */
[----:B------:R-:W-:Y:S01]  /*2e80*/  @!P3 IMAD.IADD R56, R56, 0x1, -R3 ;  /* 0x000000013838b824 */ /* 0x000fe200078e0a03 */
[----:B------:R-:W-:Y:S01]  /*2e90*/  IABS R68, R52 ;  /* 0x0000003400447213 */ /* 0x000fe20000000000 */
[----:B------:R-:W-:Y:S01]  /*2ea0*/  @!P6 IMAD.MOV R59, RZ, RZ, -R59 ;  /* 0x000000ffff3be224 */ /* 0x000fe200078e0a3b */
[C---:B------:R-:W-:Y:S01]  /*2eb0*/  ISETP.GT.U32.AND P6, PT, R3.reuse, R44, PT ;  /* 0x0000002c0300720c */ /* 0x040fe20003fc4070 */
[----:B------:R-:W-:Y:S01]  /*2ec0*/  IMAD.HI.U32 R45, R6, R47, RZ ;  /* 0x0000002f062d7227 */ /* 0x000fe200078e00ff */
[----:B------:R-:W-:-:S03]  /*2ed0*/  ISETP.GT.U32.AND P3, PT, R3, R56, PT ;  /* 0x000000380300720c */ /* 0x000fc60003f64070 */
[----:B------:R-:W-:-:S04]  /*2ee0*/  IMAD.HI.U32 R46, R6, R50, RZ ;  /* 0x00000032062e7227 */ /* 0x000fc800078e00ff */
[----:B------:R-:W-:Y:S02]  /*2ef0*/  IMAD.MOV R48, RZ, RZ, -R45 ;  /* 0x000000ffff307224 */ /* 0x000fe400078e0a2d */
[----:B------:R-:W-:Y:S02]  /*2f00*/  IMAD.MOV R45, RZ, RZ, -R46 ;  /* 0x000000ffff2d7224 */ /* 0x000fe400078e0a2e */
[----:B------:R-:W-:Y:S01]  /*2f10*/  IMAD R46, R3, R48, R47 ;  /* 0x00000030032e7224 */ /* 0x000fe200078e022f */
[----:B------:R-:W-:Y:S01]  /*2f20*/  LOP3.LUT R47, R5, 0x12, RZ, 0xfc, !PT ;  /* 0x00000012052f7812 */ /* 0x000fe200078efcff */
[--C-:B------:R-:W-:Y:S02]  /*2f30*/  @!P6 IMAD.IADD R44, R44, 0x1, -R3.reuse ;  /* 0x000000012c2ce824 */ /* 0x100fe400078e0a03 */
[----:B------:R-:W-:Y:S01]  /*2f40*/  @!P3 IMAD.IADD R56, R56, 0x1, -R3 ;  /* 0x000000013838b824 */ /* 0x000fe200078e0a03 */
[C---:B------:R-:W-:Y:S01]  /*2f50*/  ISETP.GT.U32.AND P6, PT, R3.reuse, R46, PT ;  /* 0x0000002e0300720c */ /* 0x040fe20003fc4070 */
[----:B------:R-:W-:Y:S01]  /*2f60*/  IMAD R48, R3, R45, R50 ;  /* 0x0000002d03307224 */ /* 0x000fe200078e0232 */
[C---:B------:R-:W-:Y:S01]  /*2f70*/  LOP3.LUT R45, R5.reuse, 0x14, RZ, 0xfc, !PT ;  /* 0x00000014052d7812 */ /* 0x040fe200078efcff */
[----:B------:R-:W-:Y:S01]  /*2f80*/  IMAD.MOV.U32 R63, RZ, RZ, R56 ;  /* 0x000000ffff3f7224 */ /* 0x000fe200078e0038 */
[----:B------:R-:W-:Y:S01]  /*2f90*/  LOP3.LUT R50, R5, 0x10, RZ, 0xfc, !PT ;  /* 0x0000001005327812 */ /* 0x000fe200078efcff */
[----:B------:R-:W-:Y:S01]  /*2fa0*/  IMAD.MOV.U32 R61, RZ, RZ, R44 ;  /* 0x000000ffff3d7224 */ /* 0x000fe200078e002c */
[----:B------:R-:W-:Y:S01]  /*2fb0*/  IABS R58, R45 ;  /* 0x0000002d003a7213 */ /* 0x000fe20000000000 */
[----:B------:R-:W-:Y:S01]  /*2fc0*/  @!P5 IMAD.MOV R63, RZ, RZ, -R63 ;  /* 0x000000ffff3fd224 */ /* 0x000fe200078e0a3f */
[----:B------:R-:W-:Y:S01]  /*2fd0*/  ISETP.GT.U32.AND P5, PT, R3, R48, PT ;  /* 0x000000300300720c */ /* 0x000fe20003fa4070 */
[----:B------:R-:W-:Y:S01]  /*2fe0*/  @!P2 IMAD.MOV R54, RZ, RZ, -R54 ;  /* 0x000000ffff36a224 */ /* 0x000fe200078e0a36 */
[----:B------:R-:W-:Y:S01]  /*2ff0*/  IABS R60, R47 ;  /* 0x0000002f003c7213 */ /* 0x000fe20000000000 */
[----:B------:R-:W-:Y:S01]  /*3000*/  IMAD.HI.U32 R44, R6, R58, RZ ;  /* 0x0000003a062c7227 */ /* 0x000fe200078e00ff */
[----:B------:R-:W-:-:S02]  /*3010*/  ISETP.GE.AND P2, PT, R45, RZ, PT ;  /* 0x000000ff2d00720c */ /* 0x000fc40003f46270 */
[----:B------:R-:W-:Y:S01]  /*3020*/  IABS R62, R50 ;  /* 0x00000032003e7213 */ /* 0x000fe20000000000 */
[----:B------:R-:W-:Y:S01]  /*3030*/  @!P6 IMAD.IADD R46, R46, 0x1, -R3 ;  /* 0x000000012e2ee824 */ /* 0x000fe200078e0a03 */
[----:B------:R-:W-:Y:S01]  /*3040*/  ISETP.GE.AND P3, PT, R47, RZ, PT ;  /* 0x000000ff2f00720c */ /* 0x000fe20003f66270 */
[----:B------:R-:W-:Y:S01]  /*3050*/  IMAD.MOV R44, RZ, RZ, -R44 ;  /* 0x000000ffff2c7224 */ /* 0x000fe200078e0a2c */
[----:B------:R-:W-:Y:S01]  /*3060*/  IABS R56, R83 ;  /* 0x0000005300387213 */ /* 0x000fe20000000000 */
[----:B------:R-:W-:Y:S01]  /*3070*/  IMAD.HI.U32 R45, R6, R60, RZ ;  /* 0x0000003c062d7227 */ /* 0x000fe200078e00ff */
[----:B------:R-:W-:-:S03]  /*3080*/  ISETP.GT.U32.AND P6, PT, R3, R46, PT ;  /* 0x0000002e0300720c */ /* 0x000fc60003fc4070 */
[----:B------:R-:W-:Y:S02]  /*3090*/  @!P5 IMAD.IADD R48, R48, 0x1, -R3 ;  /* 0x000000013030d824 */ /* 0x000fe400078e0a03 */
[C---:B------:R-:W-:Y:S02]  /*30a0*/  IMAD R58, R3.reuse, R44, R58 ;  /* 0x0000002c033a7224 */ /* 0x040fe400078e023a */
[----:B------:R-:W-:Y:S01]  /*30b0*/  IMAD.MOV R45, RZ, RZ, -R45 ;  /* 0x000000ffff2d7224 */ /* 0x000fe200078e0a2d */
[----:B------:R-:W-:Y:S01]  /*30c0*/  ISETP.GT.U32.AND P5, PT, R3, R48, PT ;  /* 0x000000300300720c */ /* 0x000fe20003fa4070 */
[----:B------:R-:W-:-:S04]  /*30d0*/  IMAD.HI.U32 R44, R6, R62, RZ ;  /* 0x0000003e062c7227 */ /* 0x000fc800078e00ff */
[----:B------:R-:W-:Y:S01]  /*30e0*/  @!P6 IMAD.IADD R46, R46, 0x1, -R3 ;  /* 0x000000012e2ee824 */ /* 0x000fe200078e0a03 */
[C---:B------:R-:W-:Y:S01]  /*30f0*/  ISETP.GT.U32.AND P6, PT, R3.reuse, R58, PT ;  /* 0x0000003a0300720c */ /* 0x040fe20003fc4070 */
[C---:B------:R-:W-:Y:S02]  /*3100*/  IMAD R60, R3.reuse, R45, R60 ;  /* 0x0000002d033c7224 */ /* 0x040fe400078e023c */
[----:B------:R-:W-:Y:S02]  /*3110*/  IMAD.MOV R47, RZ, RZ, -R44 ;  /* 0x000000ffff2f7224 */ /* 0x000fe400078e0a2c */
[----:B------:R-:W-:Y:S02]  /*3120*/  IMAD.MOV.U32 R65, RZ, RZ, R46 ;  /* 0x000000ffff417224 */ /* 0x000fe400078e002e */
[C---:B------:R-:W-:Y:S02]  /*3130*/  IMAD R62, R3.reuse, R47, R62 ;  /* 0x0000002f033e7224 */ /* 0x040fe400078e023e */
[----:B------:R-:W-:Y:S01]  /*3140*/  @!P0 IMAD.MOV R65, RZ, RZ, -R65 ;  /* 0x000000ffff418224 */ /* 0x000fe200078e0a41 */
[C---:B------:R-:W-:Y:S01]  /*3150*/  ISETP.GT.U32.AND P0, PT, R3.reuse, R60, PT ;  /* 0x0000003c0300720c */ /* 0x040fe20003f04070 */
[----:B------:R-:W-:Y:S01]  /*3160*/  @!P5 IMAD.IADD R48, R48, 0x1, -R3 ;  /* 0x000000013030d824 */ /* 0x000fe200078e0a03 */
[----:B------:R-:W-:Y:S01]  /*3170*/  ISETP.GT.U32.AND P5, PT, R3, R62, PT ;  /* 0x0000003e0300720c */ /* 0x000fe20003fa4070 */
[----:B------:R-:W-:-:S04]  /*3180*/  IMAD.HI.U32 R44, R6, R70, RZ ;  /* 0x00000046062c7227 */ /* 0x000fc800078e00ff */
[----:B------:R-:W-:Y:S02]  /*3190*/  IMAD.MOV R44, RZ, RZ, -R44 ;  /* 0x000000ffff2c7224 */ /* 0x000fe400078e0a2c */
[--C-:B------:R-:W-:Y:S02]  /*31a0*/  @!P6 IMAD.IADD R58, R58, 0x1, -R3.reuse ;  /* 0x000000013a3ae824 */ /* 0x100fe400078e0a03 */
[C---:B------:R-:W-:Y:S02]  /*31b0*/  IMAD R70, R3.reuse, R44, R70 ;  /* 0x0000002c03467224 */ /* 0x040fe400078e0246 */
[--C-:B------:R-:W-:Y:S01]  /*31c0*/  @!P0 IMAD.IADD R60, R60, 0x1, -R3.reuse ;  /* 0x000000013c3c8824 */ /* 0x100fe200078e0a03 */
[C---:B------:R-:W-:Y:S01]  /*31d0*/  ISETP.GT.U32.AND P6, PT, R3.reuse, R58, PT ;  /* 0x0000003a0300720c */ /* 0x040fe20003fc4070 */
[----:B------:R-:W-:Y:S02]  /*31e0*/  @!P5 IMAD.IADD R62, R62, 0x1, -R3 ;  /* 0x000000013e3ed824 */ /* 0x000fe400078e0a03 */
[----:B------:R-:W-:Y:S01]  /*31f0*/  IMAD.HI.U32 R44, R6, R72, RZ ;  /* 0x00000048062c7227 */ /* 0x000fe200078e00ff */
[----:B------:R-:W-:-:S02]  /*3200*/  ISETP.GT.U32.AND P0, PT, R3, R60, PT ;  /* 0x0000003c0300720c */ /* 0x000fc40003f04070 */
[----:B------:R-:W-:Y:S01]  /*3210*/  ISETP.GT.U32.AND P5, PT, R3, R62, PT ;  /* 0x0000003e0300720c */ /* 0x000fe20003fa4070 */
[----:B------:R-:W-:Y:S02]  /*3220*/  IMAD.MOV R44, RZ, RZ, -R44 ;  /* 0x000000ffff2c7224 */ /* 0x000fe400078e0a2c */
[----:B------:R-:W-:-:S04]  /*3230*/  IMAD.HI.U32 R45, R6, R68, RZ ;  /* 0x00000044062d7227 */ /* 0x000fc800078e00ff */
[C---:B------:R-:W-:Y:S02]  /*3240*/  IMAD R72, R3.reuse, R44, R72 ;  /* 0x0000002c03487224 */ /* 0x040fe400078e0248 */
[----:B------:R-:W-:Y:S02]  /*3250*/  IMAD.MOV R45, RZ, RZ, -R45 ;  /* 0x000000ffff2d7224 */ /* 0x000fe400078e0a2d */
[--C-:B------:R-:W-:Y:S01]  /*3260*/  @!P0 IMAD.IADD R60, R60, 0x1, -R3.reuse ;  /* 0x000000013c3c8824 */ /* 0x100fe200078e0a03 */
[C---:B------:R-:W-:Y:S01]  /*3270*/  ISETP.GT.U32.AND P0, PT, R3.reuse, R70, PT ;  /* 0x000000460300720c */ /* 0x040fe20003f04070 */
[----:B------:R-:W-:Y:S01]  /*3280*/  @!P5 IMAD.IADD R62, R62, 0x1, -R3 ;  /* 0x000000013e3ed824 */ /* 0x000fe200078e0a03 */
[C---:B------:R-:W-:Y:S01]  /*3290*/  ISETP.GT.U32.AND P5, PT, R3.reuse, R72, PT ;  /* 0x000000480300720c */ /* 0x040fe20003fa4070 */
[----:B------:R-:W-:Y:S02]  /*32a0*/  IMAD R68, R3, R45, R68 ;  /* 0x0000002d03447224 */ /* 0x000fe400078e0244 */
[----:B------:R-:W-:-:S04]  /*32b0*/  IMAD.HI.U32 R45, R6, R76, RZ ;  /* 0x0000004c062d7227 */ /* 0x000fc800078e00ff */
[----:B------:R-:W-:-:S04]  /*32c0*/  IMAD.HI.U32 R46, R6, R78, RZ ;  /* 0x0000004e062e7227 */ /* 0x000fc800078e00ff */
[--C-:B------:R-:W-:Y:S02]  /*32d0*/  @!P0 IMAD.IADD R70, R70, 0x1, -R3.reuse ;  /* 0x0000000146468824 */ /* 0x100fe400078e0a03 */
[----:B------:R-:W-:Y:S02]  /*32e0*/  @!P5 IMAD.IADD R72, R72, 0x1, -R3 ;  /* 0x000000014848d824 */ /* 0x000fe400078e0a03 */
[----:B------:R-:W-:Y:S01]  /*32f0*/  IMAD.MOV R45, RZ, RZ, -R45 ;  /* 0x000000ffff2d7224 */ /* 0x000fe200078e0a2d */
[----:B------:R-:W-:Y:S01]  /*3300*/  ISETP.GT.U32.AND P5, PT, R3, R70, PT ;  /* 0x000000460300720c */ /* 0x000fe20003fa4070 */
[----:B------:R-:W-:Y:S02]  /*3310*/  IMAD.MOV R46, RZ, RZ, -R46 ;  /* 0x000000ffff2e7224 */ /* 0x000fe400078e0a2e */
[----:B------:R-:W-:-:S04]  /*3320*/  IMAD.HI.U32 R44, R6, R74, RZ ;  /* 0x0000004a062c7227 */ /* 0x000fc800078e00ff */
[--C-:B------:R-:W-:Y:S01]  /*3330*/  @!P6 IMAD.IADD R58, R58, 0x1, -R3.reuse ;  /* 0x000000013a3ae824 */ /* 0x100fe200078e0a03 */
[C---:B------:R-:W-:Y:S01]  /*3340*/  ISETP.GT.U32.AND P6, PT, R3.reuse, R68, PT ;  /* 0x000000440300720c */ /* 0x040fe20003fc4070 */
[C---:B------:R-:W-:Y:S02]  /*3350*/  IMAD R76, R3.reuse, R45, R76 ;  /* 0x0000002d034c7224 */ /* 0x040fe400078e024c */
[C---:B------:R-:W-:Y:S01]  /*3360*/  IMAD R78, R3.reuse, R46, R78 ;  /* 0x0000002e034e7224 */ /* 0x040fe200078e024e */
[----:B------:R-:W-:Y:S01]  /*3370*/  IABS R46, R77 ;  /* 0x0000004d002e7213 */ /* 0x000fe20000000000 */
[----:B------:R-:W-:Y:S02]  /*3380*/  IMAD.MOV R44, RZ, RZ, -R44 ;  /* 0x000000ffff2c7224 */ /* 0x000fe400078e0a2c */
[----:B------:R-:W-:Y:S01]  /*3390*/  @!P5 IMAD.IADD R70, R70, 0x1, -R3 ;  /* 0x000000014646d824 */ /* 0x000fe200078e0a03 */
[C---:B------:R-:W-:Y:S01]  /*33a0*/  ISETP.GT.U32.AND P5, PT, R3.reuse, R76, PT ;  /* 0x0000004c0300720c */ /* 0x040fe20003fa4070 */
[----:B------:R-:W-:-:S02]  /*33b0*/  IMAD R74, R3, R44, R74 ;  /* 0x0000002c034a7224 */ /* 0x000fc400078e024a */
[----:B------:R-:W-:-:S04]  /*33c0*/  IMAD.HI.U32 R44, R6, R46, RZ ;  /* 0x0000002e062c7227 */ /* 0x000fc800078e00ff */
[----:B------:R-:W-:Y:S02]  /*33d0*/  IMAD.MOV R44, RZ, RZ, -R44 ;  /* 0x000000ffff2c7224 */ /* 0x000fe400078e0a2c */
[----:B------:R-:W-:Y:S01]  /*33e0*/  @!P6 IMAD.IADD R68, R68, 0x1, -R3 ;  /* 0x000000014444e824 */ /* 0x000fe200078e0a03 */
[----:B------:R-:W-:Y:S01]  /*33f0*/  ISETP.GE.AND P6, PT, R52, RZ, PT ;  /* 0x000000ff3400720c */ /* 0x000fe20003fc6270 */
[----:B------:R-:W-:Y:S01]  /*3400*/  IMAD.MOV.U32 R67, RZ, RZ, R48 ;  /* 0x000000ffff437224 */ /* 0x000fe200078e0030 */
[----:B------:R-:W-:Y:S01]  /*3410*/  IABS R48, R79 ;  /* 0x0000004f00307213 */ /* 0x000fe20000000000 */
[C---:B------:R-:W-:Y:S01]  /*3420*/  IMAD R44, R3.reuse, R44, R46 ;  /* 0x0000002c032c7224 */ /* 0x040fe200078e022e */
[C---:B------:R-:W-:Y:S01]  /*3430*/  ISETP.GT.U32.AND P0, PT, R3.reuse, R68, PT ;  /* 0x000000440300720c */ /* 0x040fe20003f04070 */
[----:B------:R-:W-:Y:S01]  /*3440*/  @!P1 IMAD.MOV R61, RZ, RZ, -R61 ;  /* 0x000000ffff3d9224 */ /* 0x000fe200078e0a3d */
[----:B------:R-:W-:Y:S01]  /*3450*/  ISETP.GE.AND P1, PT, R50, RZ, PT ;  /* 0x000000ff3200720c */ /* 0x000fe20003f26270 */
[----:B------:R-:W-:Y:S01]  /*3460*/  @!P5 IMAD.IADD R76, R76, 0x1, -R3 ;  /* 0x000000014c4cd824 */ /* 0x000fe200078e0a03 */
[----:B------:R-:W-:Y:S01]  /*3470*/  IABS R50, R81 ;  /* 0x0000005100327213 */ /* 0x000fe20000000000 */
[----:B------:R-:W-:Y:S01]  /*3480*/  IMAD.HI.U32 R45, R6, R48, RZ ;  /* 0x00000030062d7227 */ /* 0x000fe200078e00ff */
[----:B------:R-:W-:-:S03]  /*3490*/  ISETP.GT.U32.AND P5, PT, R3, R44, PT ;  /* 0x0000002c0300720c */ /* 0x000fc60003fa4070 */
[----:B------:R-:W-:Y:S01]  /*34a0*/  @!P4 IMAD.MOV R67, RZ, RZ, -R67 ;  /* 0x000000ffff43c224 */ /* 0x000fe200078e0a43 */
[----:B------:R-:W-:Y:S01]  /*34b0*/  ISETP.GT.U32.AND P4, PT, R3, R72, PT ;  /* 0x000000480300720c */ /* 0x000fe20003f84070 */
[----:B------:R-:W-:-:S04]  /*34c0*/  IMAD.HI.U32 R46, R6, R50, RZ ;  /* 0x00000032062e7227 */ /* 0x000fc800078e00ff */
[----:B------:R-:W-:Y:S02]  /*34d0*/  IMAD.MOV R45, RZ, RZ, -R45 ;  /* 0x000000ffff2d7224 */ /* 0x000fe400078e0a2d */
[----:B------:R-:W-:Y:S02]  /*34e0*/  IMAD.MOV R52, RZ, RZ, -R46 ;  /* 0x000000ffff347224 */ /* 0x000fe400078e0a2e */
[C---:B------:R-:W-:Y:S02]  /*34f0*/  IMAD R46, R3.reuse, R45, R48 ;  /* 0x0000002d032e7224 */ /* 0x040fe400078e0230 */
[--C-:B------:R-:W-:Y:S01]  /*3500*/  @!P0 IMAD.IADD R68, R68, 0x1, -R3.reuse ;  /* 0x0000000144448824 */ /* 0x100fe200078e0a03 */
[C---:B------:R-:W-:Y:S01]  /*3510*/  ISETP.GT.U32.AND P0, PT, R3.reuse, R74, PT ;  /* 0x0000004a0300720c */ /* 0x040fe20003f04070 */
[--C-:B------:R-:W-:Y:S01]  /*3520*/  @!P5 IMAD.IADD R44, R44, 0x1, -R3.reuse ;  /* 0x000000012c2cd824 */ /* 0x100fe200078e0a03 */
[C---:B------:R-:W-:Y:S01]  /*3530*/  ISETP.GT.U32.AND P5, PT, R3.reuse, R46, PT ;  /* 0x0000002e0300720c */ /* 0x040fe20003fa4070 */
[----:B------:R-:W-:Y:S01]  /*3540*/  @!P4 IMAD.IADD R72, R72, 0x1, -R3 ;  /* 0x000000014848c824 */ /* 0x000fe200078e0a03 */
[C---:B------:R-:W-:Y:S01]  /*3550*/  ISETP.GT.U32.AND P4, PT, R3.reuse, R78, PT ;  /* 0x0000004e0300720c */ /* 0x040fe20003f84070 */
[----:B------:R-:W-:-:S02]  /*3560*/  IMAD R48, R3, R52, R50 ;  /* 0x0000003403307224 */ /* 0x000fc400078e0232 */
[----:B------:R-:W-:-:S04]  /*3570*/  IMAD.HI.U32 R47, R6, R56, RZ ;  /* 0x00000038062f7227 */ /* 0x000fc800078e00ff */
[----:B------:R-:W-:Y:S02]  /*3580*/  IMAD.MOV R47, RZ, RZ, -R47 ;  /* 0x000000ffff2f7224 */ /* 0x000fe400078e0a2f */
[--C-:B------:R-:W-:Y:S01]  /*3590*/  @!P0 IMAD.IADD R74, R74, 0x1, -R3.reuse ;  /* 0x000000014a4a8824 */ /* 0x100fe200078e0a03 */
[----:B------:R-:W-:Y:S01]  /*35a0*/  ISETP.GE.AND P0, PT, R66, RZ, PT ;  /* 0x000000ff4200720c */ /* 0x000fe20003f06270 */
[--C-:B------:R-:W-:Y:S01]  /*35b0*/  @!P5 IMAD.IADD R46, R46, 0x1, -R3.reuse ;  /* 0x000000012e2ed824 */ /* 0x100fe200078e0a03 */
[----:B------:R-:W-:Y:S01]  /*35c0*/  ISETP.GT.U32.AND P5, PT, R3, R48, PT ;  /* 0x000000300300720c */ /* 0x000fe20003fa4070 */
[----:B------:R-:W-:Y:S01]  /*35d0*/  @!P4 IMAD.IADD R78, R78, 0x1, -R3 ;  /* 0x000000014e4ec824 */ /* 0x000fe200078e0a03 */
[----:B------:R-:W-:Y:S01]  /*35e0*/  IABS R66, R85 ;  /* 0x0000005500427213 */ /* 0x000fe20000000000 */
[----:B------:R-:W-:Y:S01]  /*35f0*/  @!P2 IMAD.MOV R58, RZ, RZ, -R58 ;  /* 0x000000ffff3aa224 */ /* 0x000fe200078e0a3a */
[----:B------:R-:W-:Y:S01]  /*3600*/  ISETP.GE.AND P4, PT, R69, RZ, PT ;  /* 0x000000ff4500720c */ /* 0x000fe20003f86270 */
[----:B------:R-:W-:Y:S01]  /*3610*/  @!P3 IMAD.MOV R60, RZ, RZ, -R60 ;  /* 0x000000ffff3cb224 */ /* 0x000fe200078e0a3c */
[----:B------:R-:W-:Y:S01]  /*3620*/  IABS R69, R86 ;  /* 0x0000005600457213 */ /* 0x000fe20000000000 */
[----:B------:R-:W-:Y:S01]  /*3630*/  IMAD.HI.U32 R45, R6, R66, RZ ;  /* 0x00000042062d7227 */ /* 0x000fe200078e00ff */
[----:B------:R-:W-:-:S02]  /*3640*/  ISETP.GT.U32.AND P2, PT, R3, R74, PT ;  /* 0x0000004a0300720c */ /* 0x000fc40003f44070 */
[C---:B------:R-:W-:Y:S01]  /*3650*/  ISETP.GT.U32.AND P3, PT, R3.reuse, R76, PT ;  /* 0x0000004c0300720c */ /* 0x040fe20003f64070 */
[C---:B------:R-:W-:Y:S02]  /*3660*/  IMAD R50, R3.reuse, R47, R56 ;  /* 0x0000002f03327224 */ /* 0x040fe400078e0238 */
[----:B------:R-:W-:Y:S01]  /*3670*/  @!P1 IMAD.MOV R62, RZ, RZ, -R62 ;  /* 0x000000ffff3e9224 */ /* 0x000fe200078e0a3e */
[----:B------:R-:W-:Y:S01]  /*3680*/  ISETP.GT.U32.AND P1, PT, R3, R78, PT ;  /* 0x0000004e0300720c */ /* 0x000fe20003f24070 */
[----:B------:R-:W-:-:S04]  /*3690*/  IMAD.HI.U32 R47, R6, R69, RZ ;  /* 0x00000045062f7227 */ /* 0x000fc800078e00ff */
[----:B------:R-:W-:-:S04]  /*36a0*/  IMAD.HI.U32 R52, R6, R71, RZ ;  /* 0x0000004706347227 */ /* 0x000fc800078e00ff */
[----:B------:R-:W-:Y:S02]  /*36b0*/  IMAD.MOV R45, RZ, RZ, -R45 ;  /* 0x000000ffff2d7224 */ /* 0x000fe400078e0a2d */
[----:B------:R-:W-:-:S04]  /*36c0*/  IMAD.HI.U32 R56, R6, R73, RZ ;  /* 0x0000004906387227 */ /* 0x000fc800078e00ff */
[----:B------:R-:W-:Y:S02]  /*36d0*/  IMAD.MOV R80, RZ, RZ, -R47 ;  /* 0x000000ffff507224 */ /* 0x000fe400078e0a2f */
[----:B------:R-:W-:Y:S02]  /*36e0*/  IMAD.MOV R82, RZ, RZ, -R52 ;  /* 0x000000ffff527224 */ /* 0x000fe400078e0a34 */
[----:B------:R-:W-:Y:S01]  /*36f0*/  @!P5 IMAD.IADD R48, R48, 0x1, -R3 ;  /* 0x000000013030d824 */ /* 0x000fe200078e0a03 */
[C---:B------:R-:W-:Y:S01]  /*3700*/  ISETP.GT.U32.AND P5, PT, R3.reuse, R44, PT ;  /* 0x0000002c0300720c */ /* 0x040fe20003fa4070 */
[----:B------:R-:W-:Y:S02]  /*3710*/  IMAD R52, R3, R45, R66 ;  /* 0x0000002d03347224 */ /* 0x000fe400078e0242 */
[----:B------:R-:W-:-:S04]  /*3720*/  IMAD.HI.U32 R45, R6, R75, RZ ;  /* 0x0000004b062d7227 */ /* 0x000fc800078e00ff */
[----:B------:R-:W-:Y:S02]  /*3730*/  IMAD.MOV R84, RZ, RZ, -R56 ;  /* 0x000000ffff547224 */ /* 0x000fe400078e0a38 */
[C---:B------:R-:W-:Y:S02]  /*3740*/  IMAD R6, R3.reuse, R80, R69 ;  /* 0x0000005003067224 */ /* 0x040fe400078e0245 */
[----:B------:R-:W-:Y:S01]  /*3750*/  @!P6 IMAD.MOV R68, RZ, RZ, -R68 ;  /* 0x000000ffff44e224 */ /* 0x000fe200078e0a44 */
[C---:B------:R-:W-:Y:S01]  /*3760*/  ISETP.GT.U32.AND P6, PT, R3.reuse, R48, PT ;  /* 0x000000300300720c */ /* 0x040fe20003fc4070 */
[C---:B------:R-:W-:Y:S02]  /*3770*/  IMAD R56, R3.reuse, R82, R71 ;  /* 0x0000005203387224 */ /* 0x040fe400078e0247 */
[--C-:B------:R-:W-:Y:S01]  /*3780*/  @!P2 IMAD.IADD R74, R74, 0x1, -R3.reuse ;  /* 0x000000014a4aa824 */ /* 0x100fe200078e0a03 */
[C---:B------:R-:W-:Y:S01]  /*3790*/  ISETP.GT.U32.AND P2, PT, R3.reuse, R52, PT ;  /* 0x000000340300720c */ /* 0x040fe20003f44070 */
[--C-:B------:R-:W-:Y:S01]  /*37a0*/  @!P3 IMAD.IADD R76, R76, 0x1, -R3.reuse ;  /* 0x000000014c4cb824 */ /* 0x100fe200078e0a03 */
[C---:B------:R-:W-:Y:S01]  /*37b0*/  ISETP.GT.U32.AND P3, PT, R3.reuse, R6, PT ;  /* 0x000000060300720c */ /* 0x040fe20003f64070 */
[----:B------:R-:W-:Y:S01]  /*37c0*/  @!P1 IMAD.IADD R78, R78, 0x1, -R3 ;  /* 0x000000014e4e9824 */ /* 0x000fe200078e0a03 */
[C---:B------:R-:W-:Y:S01]  /*37d0*/  ISETP.GT.U32.AND P1, PT, R3.reuse, R56, PT ;  /* 0x000000380300720c */ /* 0x040fe20003f24070 */
[----:B------:R-:W-:Y:S01]  /*37e0*/  IMAD.MOV R80, RZ, RZ, -R45 ;  /* 0x000000ffff507224 */ /* 0x000fe200078e0a2d */
[----:B------:R-:W-:Y:S01]  /*37f0*/  SHF.R.S32.HI R45, RZ, 0x1f, R12 ;  /* 0x0000001fff2d7819 */ /* 0x000fe2000001140c */
[----:B------:R-:W-:Y:S01]  /*3800*/  @!P0 IMAD.MOV R70, RZ, RZ, -R70 ;  /* 0x000000ffff468224 */ /* 0x000fe200078e0a46 */
[C---:B------:R-:W-:Y:S01]  /*3810*/  ISETP.GT.U32.AND P0, PT, R3.reuse, R46, PT ;  /* 0x0000002e0300720c */ /* 0x040fe20003f04070 */
[----:B------:R-:W-:Y:S01]  /*3820*/  IMAD R66, R3, R84, R73 ;  /* 0x0000005403427224 */ /* 0x000fe200078e0249 */
[----:B------:R-:W-:Y:S01]  /*3830*/  LEA.HI R12, R45, R12, RZ, 0x6 ;  /* 0x0000000c2d0c7211 */ /* 0x000fe200078f30ff */
[----:B------:R-:W-:-:S02]  /*3840*/  IMAD R80, R3, R80, R75 ;  /* 0x0000005003507224 */ /* 0x000fc400078e024b */
[--C-:B------:R-:W-:Y:S01]  /*3850*/  @!P5 IMAD.IADD R44, R44, 0x1, -R3.reuse ;  /* 0x000000012c2cd824 */ /* 0x100fe200078e0a03 */
[C---:B------:R-:W-:Y:S01]  /*3860*/  ISETP.GT.U32.AND P5, PT, R3.reuse, R66, PT ;  /* 0x000000420300720c */ /* 0x040fe20003fa4070 */
[--C-:B------:R-:W-:Y:S01]  /*3870*/  @!P6 IMAD.IADD R48, R48, 0x1, -R3.reuse ;  /* 0x000000013030e824 */ /* 0x100fe200078e0a03 */
[----:B------:R-:W-:Y:S01]  /*3880*/  ISETP.GT.U32.AND P6, PT, R3, R80, PT ;  /* 0x000000500300720c */ /* 0x000fe20003fc4070 */
[--C-:B------:R-:W-:Y:S01]  /*3890*/  @!P2 IMAD.IADD R52, R52, 0x1, -R3.reuse ;  /* 0x000000013434a824 */ /* 0x100fe200078e0a03 */
[----:B------:R-:W-:Y:S01]  /*38a0*/  ISETP.GE.AND P2, PT, R89, RZ, PT ;  /* 0x000000ff5900720c */ /* 0x000fe20003f46270 */
[--C-:B------:R-:W-:Y:S01]  /*38b0*/  @!P3 IMAD.IADD R6, R6, 0x1, -R3.reuse ;  /* 0x000000010606b824 */ /* 0x100fe200078e0a03 */
[----:B------:R-:W-:Y:S01]  /*38c0*/  ISETP.GE.AND P3, PT, R79, RZ, PT ;  /* 0x000000ff4f00720c */ /* 0x000fe20003f66270 */
[--C-:B------:R-:W-:Y:S01]  /*38d0*/  @!P1 IMAD.IADD R56, R56, 0x1, -R3.reuse ;  /* 0x0000000138389824 */ /* 0x100fe200078e0a03 */
[----:B------:R-:W-:Y:S01]  /*38e0*/  ISETP.GE.AND P1, PT, R90, RZ, PT ;  /* 0x000000ff5a00720c */ /* 0x000fe20003f26270 */
[--C-:B------:R-:W-:Y:S01]  /*38f0*/  @!P0 IMAD.IADD R46, R46, 0x1, -R3.reuse ;  /* 0x000000012e2e8824 */ /* 0x100fe200078e0a03 */
[----:B------:R-:W-:Y:S01]  /*3900*/  ISETP.GE.AND P0, PT, R77, RZ, PT ;  /* 0x000000ff4d00720c */ /* 0x000fe20003f06270 */
[----:B------:R-:W-:Y:S01]  /*3910*/  @!P4 IMAD.MOV R72, RZ, RZ, -R72 ;  /* 0x000000ffff48c224 */ /* 0x000fe200078e0a48 */
[----:B------:R-:W-:Y:S01]  /*3920*/  ISETP.GT.U32.AND P4, PT, R3, R50, PT ;  /* 0x000000320300720c */ /* 0x000fe20003f84070 */
[--C-:B------:R-:W-:Y:S01]  /*3930*/  @!P5 IMAD.IADD R66, R66, 0x1, -R3.reuse ;  /* 0x000000014242d824 */ /* 0x100fe200078e0a03 */
[----:B------:R-:W-:Y:S01]  /*3940*/  ISETP.GE.AND P5, PT, R81, RZ, PT ;  /* 0x000000ff5100720c */ /* 0x000fe20003fa6270 */
[----:B------:R-:W-:Y:S01]  /*3950*/  @!P6 IMAD.IADD R80, R80, 0x1, -R3 ;  /* 0x000000015050e824 */ /* 0x000fe200078e0a03 */
[----:B------:R-:W-:Y:S01]  /*3960*/  CS2R R90, SRZ ;  /* 0x00000000005a7805 */ /* 0x000fe2000001ff00 */
[----:B------:R-:W-:Y:S01]  /*3970*/  IMAD.MOV.U32 R47, RZ, RZ, R46 ;  /* 0x000000ffff2f7224 */ /* 0x000fe200078e002e */
[C---:B------:R-:W-:Y:S01]  /*3980*/  ISETP.GT.U32.AND P6, PT, R3.reuse, R66, PT ;  /* 0x000000420300720c */ /* 0x040fe20003fc4070 */
[----:B------:R-:W-:Y:S01]  /*3990*/  @!P2 IMAD.MOV R76, RZ, RZ, -R76 ;  /* 0x000000ffff4ca224 */ /* 0x000fe200078e0a4c */
[C---:B------:R-:W-:Y:S01]  /*39a0*/  ISETP.GT.U32.AND P2, PT, R3.reuse, R52, PT ;  /* 0x000000340300720c */ /* 0x040fe20003f44070 */
[----:B------:R-:W-:Y:S01]  /*39b0*/  @!P3 IMAD.MOV R47, RZ, RZ, -R47 ;  /* 0x000000ffff2fb224 */ /* 0x000fe200078e0a2f */
[C---:B------:R-:W-:Y:S01]  /*39c0*/  ISETP.GT.U32.AND P3, PT, R3.reuse, R80, PT ;  /* 0x000000500300720c */ /* 0x040fe20003f64070 */
[----:B------:R-:W-:Y:S01]  /*39d0*/  @!P1 IMAD.MOV R78, RZ, RZ, -R78 ;  /* 0x000000ffff4e9224 */ /* 0x000fe200078e0a4e */
[C---:B------:R-:W-:Y:S01]  /*39e0*/  ISETP.GT.U32.AND P1, PT, R3.reuse, R6, PT ;  /* 0x000000060300720c */ /* 0x040fe20003f24070 */
[----:B------:R-:W-:Y:S01]  /*39f0*/  @!P0 IMAD.MOV R44, RZ, RZ, -R44 ;  /* 0x000000ffff2c8224 */ /* 0x000fe200078e0a2c */
[----:B------:R-:W-:Y:S01]  /*3a00*/  ISETP.GT.U32.AND P0, PT, R3, R56, PT ;  /* 0x000000380300720c */ /* 0x000fe20003f04070 */
[--C-:B------:R-:W-:Y:S01]  /*3a10*/  @!P4 IMAD.IADD R50, R50, 0x1, -R3.reuse ;  /* 0x000000013232c824 */ /* 0x100fe200078e0a03 */
[----:B------:R-:W-:Y:S01]  /*3a20*/  ISETP.GE.AND P4, PT, R88, RZ, PT ;  /* 0x000000ff5800720c */ /* 0x000fe20003f86270 */
[----:B------:R-:W-:Y:S01]  /*3a30*/  IMAD R0, R0, UR4, RZ ;  /* 0x0000000400007c24 */ /* 0x000fe2000f8e02ff */
[----:B------:R-:W-:Y:S01]  /*3a40*/  LOP3.LUT R46, RZ, R49, RZ, 0x33, !PT ;  /* 0x00000031ff2e7212 */ /* 0x000fe200078e33ff */
[--C-:B------:R-:W-:Y:S01]  /*3a50*/  @!P6 IMAD.IADD R66, R66, 0x1, -R3.reuse ;  /* 0x000000014242e824 */ /* 0x100fe200078e0a03 */
[----:B------:R-:W-:Y:S01]  /*3a60*/  ISETP.GE.AND P6, PT, R5, RZ, PT ;  /* 0x000000ff0500720c */ /* 0x000fe20003fc6270 */
[--C-:B------:R-:W-:Y:S01]  /*3a70*/  @!P2 IMAD.IADD R52, R52, 0x1, -R3.reuse ;  /* 0x000000013434a824 */ /* 0x100fe200078e0a03 */
[----:B------:R-:W-:Y:S01]  /*3a80*/  ISETP.GE.AND P2, PT, R86, RZ, PT ;  /* 0x000000ff5600720c */ /* 0x000fe20003f46270 */
[--C-:B------:R-:W-:Y:S01]  /*3a90*/  @!P3 IMAD.IADD R80, R80, 0x1, -R3.reuse ;  /* 0x000000015050b824 */ /* 0x100fe200078e0a03 */
[----:B------:R-:W-:Y:S01]  /*3aa0*/  ISETP.NE.AND P3, PT, R49, RZ, PT ;  /* 0x000000ff3100720c */ /* 0x000fe20003f65270 */
[--C-:B------:R-:W-:Y:S01]  /*3ab0*/  @!P1 IMAD.IADD R6, R6, 0x1, -R3.reuse ;  /* 0x0000000106069824 */ /* 0x100fe200078e0a03 */
[----:B------:R-:W-:Y:S01]  /*3ac0*/  ISETP.GE.AND P1, PT, R87, RZ, PT ;  /* 0x000000ff5700720c */ /* 0x000fe20003f26270 */
[----:B------:R-:W-:Y:S01]  /*3ad0*/  @!P0 IMAD.IADD R56, R56, 0x1, -R3 ;  /* 0x0000000138388824 */ /* 0x000fe200078e0a03 */
[----:B------:R-:W-:Y:S01]  /*3ae0*/  ISETP.GE.AND P0, PT, R64, RZ, PT ;  /* 0x000000ff4000720c */ /* 0x000fe20003f06270 */
[----:B------:R-:W-:Y:S01]  /*3af0*/  @!P4 IMAD.MOV R74, RZ, RZ, -R74 ;  /* 0x000000ffff4ac224 */ /* 0x000fe200078e0a4a */
[C---:B------:R-:W-:Y:S01]  /*3b00*/  SEL R7, R46.reuse, R7, !P3 ;  /* 0x000000072e077207 */ /* 0x040fe20005800000 */
[----:B------:R-:W-:Y:S01]  /*3b10*/  ULDC UR4, c[0x0][0x240] ;  /* 0x0000900000047ab9 */ /* 0x000fe20000000800 */
[----:B------:R-:W-:Y:S01]  /*3b20*/  ISETP.GT.U32.AND P4, PT, R3, R50, PT ;  /* 0x000000320300720c */ /* 0x000fe20003f84070 */
[----:B------:R-:W-:Y:S01]  /*3b30*/  @!P5 IMAD.MOV R48, RZ, RZ, -R48 ;  /* 0x000000ffff30d224 */ /* 0x000fe200078e0a30 */
[C---:B------:R-:W-:Y:S01]  /*3b40*/  SEL R8, R46.reuse, R8, !P3 ;  /* 0x000000082e087207 */ /* 0x040fe20005800000 */
[----:B------:R-:W-:Y:S01]  /*3b50*/  IMAD R7, R7, UR4, RZ ;  /* 0x0000000407077c24 */ /* 0x000fe2000f8e02ff */
[C---:B------:R-:W-:Y:S01]  /*3b60*/  SEL R10, R46.reuse, R10, !P3 ;  /* 0x0000000a2e0a7207 */ /* 0x040fe20005800000 */
[----:B------:R-:W-:Y:S01]  /*3b70*/  @!P2 IMAD.MOV R6, RZ, RZ, -R6 ;  /* 0x000000ffff06a224 */ /* 0x000fe200078e0a06 */
[----:B------:R-:W-:Y:S01]  /*3b80*/  SEL R13, R46, R13, !P3 ;  /* 0x0000000d2e0d7207 */ /* 0x000fe20005800000 */
[----:B------:R-:W-:Y:S01]  /*3b90*/  IMAD R8, R8, UR4, RZ ;  /* 0x0000000408087c24 */ /* 0x000fe2000f8e02ff */
[C---:B------:R-:W-:Y:S01]  /*3ba0*/  SEL R14, R46.reuse, R14, !P3 ;  /* 0x0000000e2e0e7207 */ /* 0x040fe20005800000 */
[----:B------:R-:W-:Y:S01]  /*3bb0*/  @!P6 IMAD.MOV R80, RZ, RZ, -R80 ;  /* 0x000000ffff50e224 */ /* 0x000fe200078e0a50 */
[----:B------:R-:W-:Y:S01]  /*3bc0*/  SEL R47, R46, R47, !P3 ;  /* 0x0000002f2e2f7207 */ /* 0x000fe20005800000 */
[----:B------:R-:W-:Y:S01]  /*3bd0*/  IMAD R215, R10, UR4, RZ ;  /* 0x000000040ad77c24 */ /* 0x000fe2000f8e02ff */
[C---:B------:R-:W-:Y:S01]  /*3be0*/  SEL R9, R46.reuse, R9, !P3 ;  /* 0x000000092e097207 */ /* 0x040fe20005800000 */
[----:B------:R-:W-:Y:S01]  /*3bf0*/  IMAD R223, R13, UR4, RZ ;  /* 0x000000040ddf7c24 */ /* 0x000fe2000f8e02ff */
[----:B------:R-:W-:Y:S01]  /*3c00*/  ISETP.GE.AND P5, PT, R83, RZ, PT ;  /* 0x000000ff5300720c */ /* 0x000fe20003fa6270 */
[----:B------:R-:W-:Y:S01]  /*3c10*/  @!P1 IMAD.MOV R56, RZ, RZ, -R56 ;  /* 0x000000ffff389224 */ /* 0x000fe200078e0a38 */
[----:B------:R-:W-:Y:S01]  /*3c20*/  SEL R16, R46, R16, !P3 ;  /* 0x000000102e107207 */ /* 0x000fe20005800000 */
[----:B------:R-:W-:Y:S01]  /*3c30*/  IMAD R227, R14, UR4, RZ ;  /* 0x000000040ee37c24 */ /* 0x000fe2000f8e02ff */
[C---:B------:R-:W-:Y:S01]  /*3c40*/  SEL R20, R46.reuse, R20, !P3 ;  /* 0x000000142e147207 */ /* 0x040fe20005800000 */
[----:B------:R-:W-:Y:S01]  /*3c50*/  @!P0 IMAD.MOV R66, RZ, RZ, -R66 ;  /* 0x000000ffff428224 */ /* 0x000fe200078e0a42 */
[----:B------:R-:W-:Y:S01]  /*3c60*/  SEL R5, R46, R43, !P3 ;  /* 0x0000002b2e057207 */ /* 0x000fe20005800000 */
[----:B------:R-:W-:Y:S01]  /*3c70*/  IMAD R47, R47, UR4, RZ ;  /* 0x000000042f2f7c24 */ /* 0x000fe2000f8e02ff */
[----:B------:R-:W-:Y:S01]  /*3c80*/  SHF.R.S32.HI R10, RZ, 0x1f, R7 ;  /* 0x0000001fff0a7819 */ /* 0x000fe20000011407 */
[----:B------:R-:W-:Y:S01]  /*3c90*/  IMAD R9, R9, UR4, RZ ;  /* 0x0000000409097c24 */ /* 0x000fe2000f8e02ff */
[----:B------:R-:W-:Y:S01]  /*3ca0*/  IADD3 R13, P6, R7, UR8, RZ ;  /* 0x00000008070d7c10 */ /* 0x000fe2000ffde0ff */
[----:B------:R-:W-:Y:S01]  /*3cb0*/  @!P4 IMAD.IADD R50, R50, 0x1, -R3 ;  /* 0x000000013232c824 */ /* 0x000fe200078e0a03 */
[----:B------:R-:W-:Y:S01]  /*3cc0*/  SEL R43, R46, R6, !P3 ;  /* 0x000000062e2b7207 */ /* 0x000fe20005800000 */
[----:B------:R-:W-:Y:S01]  /*3cd0*/  IMAD R49, R16, UR4, RZ ;  /* 0x0000000410317c24 */ /* 0x000fe2000f8e02ff */
[----:B------:R-:W-:Y:S01]  /*3ce0*/  SHF.R.S32.HI R7, RZ, 0x1f, R8 ;  /* 0x0000001fff077819 */ /* 0x000fe20000011408 */
[----:B------:R-:W-:Y:S01]  /*3cf0*/  IMAD R242, R20, UR4, RZ ;  /* 0x0000000414f27c24 */ /* 0x000fe2000f8e02ff */
[----:B------:R-:W-:Y:S01]  /*3d00*/  IADD3 R14, P1, R8, UR8, RZ ;  /* 0x00000008080e7c10 */ /* 0x000fe2000ff3e0ff */
[----:B------:R-:W-:Y:S01]  /*3d10*/  @!P5 IMAD.MOV R50, RZ, RZ, -R50 ;  /* 0x000000ffff32d224 */ /* 0x000fe200078e0a32 */
[----:B------:R-:W-:Y:S01]  /*3d20*/  SEL R15, R46, R15, !P3 ;  /* 0x0000000f2e0f7207 */ /* 0x000fe20005800000 */
[----:B------:R-:W-:Y:S01]  /*3d30*/  IMAD R43, R43, UR4, RZ ;  /* 0x000000042b2b7c24 */ /* 0x000fe2000f8e02ff */
[----:B------:R-:W-:Y:S01]  /*3d40*/  IADD3 R6, P0, R0, UR6, RZ ;  /* 0x0000000600067c10 */ /* 0x000fe2000ff1e0ff */
[----:B------:R-:W-:Y:S01]  /*3d50*/  IMAD R64, R5, UR4, RZ ;  /* 0x0000000405407c24 */ /* 0x000fe2000f8e02ff */
[----:B------:R-:W-:Y:S01]  /*3d60*/  ISETP.GE.AND P4, PT, R85, RZ, PT ;  /* 0x000000ff5500720c */ /* 0x000fe20003f86270 */
[----:B------:R-:W-:Y:S01]  /*3d70*/  IMAD R45, R15, UR4, RZ ;  /* 0x000000040f2d7c24 */ /* 0x000fe2000f8e02ff */
[----:B------:R-:W-:Y:S01]  /*3d80*/  SEL R3, R46, R11, !P3 ;  /* 0x0000000b2e037207 */ /* 0x000fe20005800000 */
[----:B------:R-:W-:Y:S01]  /*3d90*/  ULDC UR6, c[0x0][0x23c] ;  /* 0x00008f0000067ab9 */ /* 0x000fe20000000800 */
[----:B------:R-:W-:-:S02]  /*3da0*/  IADD3.X R8, R7, UR9, RZ, P1, !PT ;  /* 0x0000000907087c10 */ /* 0x000fc40008ffe4ff */
[----:B------:R-:W-:Y:S02]  /*3db0*/  CS2R R88, SRZ ;  /* 0x0000000000587805 */ /* 0x000fe4000001ff00 */
[C---:B------:R-:W-:Y:S01]  /*3dc0*/  SEL R21, R46.reuse, R21, !P3 ;  /* 0x000000152e157207 */ /* 0x040fe20005800000 */
[----:B------:R-:W-:Y:S01]  /*3dd0*/  IMAD R219, R3, UR4, RZ ;  /* 0x0000000403db7c24 */ /* 0x000fe2000f8e02ff */
[----:B------:R-:W-:Y:S02]  /*3de0*/  SEL R25, R46, R25, !P3 ;  /* 0x000000192e197207 */ /* 0x000fe40005800000 */
[----:B------:R-:W-:Y:S02]  /*3df0*/  CS2R R82, SRZ ;  /* 0x0000000000527805 */ /* 0x000fe4000001ff00 */
[----:B------:R-:W-:Y:S01]  /*3e00*/  LEA.HI.X.SX32 R11, R0, UR7, 0x1, P0 ;  /* 0x00000007000b7c11 */ /* 0x000fe200080f0eff */
[----:B------:R-:W-:Y:S01]  /*3e10*/  IMAD R244, R21, UR4, RZ ;  /* 0x0000000415f47c24 */ /* 0x000fe2000f8e02ff */
[----:B------:R-:W-:Y:S01]  /*3e20*/  SHF.R.S32.HI R229, RZ, 0x1f, R47 ;  /* 0x0000001fffe57819 */ /* 0x000fe2000001142f */
[----:B------:R-:W-:Y:S01]  /*3e30*/  IMAD R25, R25, UR4, RZ ;  /* 0x0000000419197c24 */ /* 0x000fe2000f8e02ff */
[----:B------:R-:W-:Y:S01]  /*3e40*/  IADD3 R16, P1, R47, UR8, RZ ;  /* 0x000000082f107c10 */ /* 0x000fe2000ff3e0ff */
[----:B------:R-:W-:Y:S01]  /*3e50*/  @!P4 IMAD.MOV R52, RZ, RZ, -R52 ;  /* 0x000000ffff34c224 */ /* 0x000fe200078e0a34 */
[----:B------:R-:W-:-:S02]  /*3e60*/  SHF.R.S32.HI R211, RZ, 0x1f, R9 ;  /* 0x0000001fffd37819 */ /* 0x000fc40000011409 */
[----:B------:R-:W-:Y:S02]  /*3e70*/  CS2R R84, SRZ ;  /* 0x0000000000547805 */ /* 0x000fe4000001ff00 */
[----:B------:R-:W-:Y:S02]  /*3e80*/  IADD3 R212, P0, R9, UR8, RZ ;  /* 0x0000000809d47c10 */ /* 0x000fe4000ff1e0ff */
[----:B------:R-:W-:Y:S02]  /*3e90*/  CS2R R86, SRZ ;  /* 0x0000000000567805 */ /* 0x000fe4000001ff00 */
[----:B------:R-:W-:Y:S01]  /*3ea0*/  SHF.R.S32.HI R241, RZ, 0x1f, R242 ;  /* 0x0000001ffff17819 */ /* 0x000fe200000114f2 */
[----:B------:R-:W-:Y:S01]  /*3eb0*/  USHF.L.U32 UR17, UR6, 0x6, URZ ;  /* 0x0000000606117899 */ /* 0x000fe2000800063f */
[----:B------:R-:W-:Y:S01]  /*3ec0*/  IADD3.X R229, R229, UR9, RZ, P1, !PT ;  /* 0x00000009e5e57c10 */ /* 0x000fe20008ffe4ff */
[----:B------:R-:W-:Y:S01]  /*3ed0*/  UMOV UR7, 0x80000020 ;  /* 0x8000002000077882 */ /* 0x000fe20000000000 */
[----:B------:R-:W-:-:S02]  /*3ee0*/  IADD3.X R211, R211, UR9, RZ, P0, !PT ;  /* 0x00000009d3d37c10 */ /* 0x000fc400087fe4ff */
[----:B------:R-:W-:Y:S02]  /*3ef0*/  IADD3 R242, P1, R242, UR8, RZ ;  /* 0x00000008f2f27c10 */ /* 0x000fe4000ff3e0ff */
[----:B------:R-:W-:Y:S02]  /*3f00*/  SEL R26, R46, R26, !P3 ;  /* 0x0000001a2e1a7207 */ /* 0x000fe40005800000 */
[----:B------:R-:W-:Y:S02]  /*3f10*/  SHF.R.S32.HI R213, RZ, 0x1f, R215 ;  /* 0x0000001fffd57819 */ /* 0x000fe400000114d7 */
[----:B------:R-:W-:Y:S01]  /*3f20*/  SHF.R.S32.HI R231, RZ, 0x1f, R45 ;  /* 0x0000001fffe77819 */ /* 0x000fe2000001142d */
[----:B------:R-:W-:Y:S01]  /*3f30*/  IMAD R26, R26, UR4, RZ ;  /* 0x000000041a1a7c24 */ /* 0x000fe2000f8e02ff */
[----:B------:R-:W-:Y:S02]  /*3f40*/  IADD3 R9, P0, R45, UR8, RZ ;  /* 0x000000082d097c10 */ /* 0x000fe4000ff1e0ff */
[----:B------:R-:W-:-:S02]  /*3f50*/  SEL R17, R46, R17, !P3 ;  /* 0x000000112e117207 */ /* 0x000fc40005800000 */
[C---:B------:R-:W-:Y:S02]  /*3f60*/  SEL R48, R46.reuse, R48, !P3 ;  /* 0x000000302e307207 */ /* 0x040fe40005800000 */
[----:B------:R-:W-:Y:S01]  /*3f70*/  IADD3 R215, P5, R215, UR8, RZ ;  /* 0x00000008d7d77c10 */ /* 0x000fe2000ffbe0ff */
[----:B------:R-:W-:Y:S01]  /*3f80*/  IMAD R236, R17, UR4, RZ ;  /* 0x0000000411ec7c24 */ /* 0x000fe2000f8e02ff */
[----:B------:R-:W-:Y:S01]  /*3f90*/  SEL R44, R46, R44, !P3 ;  /* 0x0000002c2e2c7207 */ /* 0x000fe20005800000 */
[----:B------:R-:W-:Y:S01]  /*3fa0*/  IMAD R48, R48, UR4, RZ ;  /* 0x0000000430307c24 */ /* 0x000fe2000f8e02ff */
[----:B------:R-:W-:Y:S02]  /*3fb0*/  IADD3.X R241, R241, UR9, RZ, P1, !PT ;  /* 0x00000009f1f17c10 */ /* 0x000fe40008ffe4ff */
[----:B------:R-:W-:Y:S01]  /*3fc0*/  SHF.R.S32.HI R243, RZ, 0x1f, R244 ;  /* 0x0000001ffff37819 */ /* 0x000fe200000114f4 */
[----:B------:R-:W-:Y:S01]  /*3fd0*/  IMAD R44, R44, UR4, RZ ;  /* 0x000000042c2c7c24 */ /* 0x000fe2000f8e02ff */
[----:B------:R-:W-:-:S02]  /*3fe0*/  IADD3.X R231, R231, UR9, RZ, P0, !PT ;  /* 0x00000009e7e77c10 */ /* 0x000fc400087fe4ff */
[----:B------:R-:W-:Y:S02]  /*3ff0*/  IADD3 R154, P1, R25, UR8, RZ ;  /* 0x00000008199a7c10 */ /* 0x000fe4000ff3e0ff */
[----:B------:R-:W-:Y:S02]  /*4000*/  IADD3.X R213, R213, UR9, RZ, P5, !PT ;  /* 0x00000009d5d57c10 */ /* 0x000fe4000affe4ff */
[----:B------:R-:W-:Y:S01]  /*4010*/  IADD3 R244, P0, R244, UR8, RZ ;  /* 0x00000008f4f47c10 */ /* 0x000fe2000ff1e0ff */
[----:B------:R0:W-:Y:S01]  /*4020*/  STL [R1+0x4], R154 ;  /* 0x0000049a01007387 */ /* 0x0001e20000100800 */
[----:B------:R-:W-:Y:S02]  /*4030*/  SEL R27, R46, R27, !P3 ;  /* 0x0000001b2e1b7207 */ /* 0x000fe40005800000 */
[----:B------:R-:W-:Y:S02]  /*4040*/  SHF.R.S32.HI R217, RZ, 0x1f, R219 ;  /* 0x0000001fffd97819 */ /* 0x000fe400000114db */
[----:B------:R-:W-:Y:S01]  /*4050*/  SHF.R.S32.HI R233, RZ, 0x1f, R49 ;  /* 0x0000001fffe97819 */ /* 0x000fe20000011431 */
[----:B------:R-:W-:Y:S01]  /*4060*/  IMAD R27, R27, UR4, RZ ;  /* 0x000000041b1b7c24 */ /* 0x000fe2000f8e02ff */
[----:B------:R-:W-:-:S02]  /*4070*/  IADD3 R7, P5, R49, UR8, RZ ;  /* 0x0000000831077c10 */ /* 0x000fc4000ffbe0ff */
[C---:B------:R-:W-:Y:S02]  /*4080*/  SEL R18, R46.reuse, R18, !P3 ;  /* 0x000000122e127207 */ /* 0x040fe40005800000 */
[----:B------:R-:W-:Y:S02]  /*4090*/  SEL R22, R46, R22, !P3 ;  /* 0x000000162e167207 */ /* 0x000fe40005800000 */
[----:B------:R-:W-:Y:S01]  /*40a0*/  IADD3 R219, P4, R219, UR8, RZ ;  /* 0x00000008dbdb7c10 */ /* 0x000fe2000ff9e0ff */
[----:B------:R-:W-:Y:S01]  /*40b0*/  IMAD R238, R18, UR4, RZ ;  /* 0x0000000412ee7c24 */ /* 0x000fe2000f8e02ff */
[----:B------:R-:W-:Y:S01]  /*40c0*/  IADD3.X R243, R243, UR9, RZ, P0, !PT ;  /* 0x00000009f3f37c10 */ /* 0x000fe200087fe4ff */
[----:B------:R-:W-:Y:S01]  /*40d0*/  IMAD R22, R22, UR4, RZ ;  /* 0x0000000416167c24 */ /* 0x000fe2000f8e02ff */
[----:B------:R-:W-:Y:S02]  /*40e0*/  IADD3.X R233, R233, UR9, RZ, P5, !PT ;  /* 0x00000009e9e97c10 */ /* 0x000fe4000affe4ff */
[----:B0-----:R-:W-:-:S02]  /*40f0*/  IADD3 R154, P0, R26, UR8, RZ ;  /* 0x000000081a9a7c10 */ /* 0x001fc4000ff1e0ff */
[C---:B------:R-:W-:Y:S02]  /*4100*/  SEL R19, R46.reuse, R19, !P3 ;  /* 0x000000132e137207 */ /* 0x040fe40005800000 */
[C---:B------:R-:W-:Y:S01]  /*4110*/  SEL R23, R46.reuse, R23, !P3 ;  /* 0x000000172e177207 */ /* 0x040fe20005800000 */
[----:B------:R0:W-:Y:S01]  /*4120*/  STL [R1+0xc], R154 ;  /* 0x00000c9a01007387 */ /* 0x0001e20000100800 */
[C---:B------:R-:W-:Y:S01]  /*4130*/  SEL R24, R46.reuse, R24, !P3 ;  /* 0x000000182e187207 */ /* 0x040fe20005800000 */
[----:B------:R-:W-:Y:S01]  /*4140*/  IMAD R240, R19, UR4, RZ ;  /* 0x0000000413f07c24 */ /* 0x000fe2000f8e02ff */
[C---:B------:R-:W-:Y:S01]  /*4150*/  SEL R28, R46.reuse, R28, !P3 ;  /* 0x0000001c2e1c7207 */ /* 0x040fe20005800000 */
[----:B------:R-:W-:Y:S01]  /*4160*/  IMAD R23, R23, UR4, RZ ;  /* 0x0000000417177c24 */ /* 0x000fe2000f8e02ff */
[----:B------:R-:W-:Y:S01]  /*4170*/  SEL R29, R46, R29, !P3 ;  /* 0x0000001d2e1d7207 */ /* 0x000fe20005800000 */
[----:B------:R-:W-:Y:S01]  /*4180*/  IMAD R24, R24, UR4, RZ ;  /* 0x0000000418187c24 */ /* 0x000fe2000f8e02ff */
[----:B------:R-:W-:Y:S01]  /*4190*/  SEL R30, R46, R30, !P3 ;  /* 0x0000001e2e1e7207 */ /* 0x000fe20005800000 */
[----:B------:R-:W-:Y:S01]  /*41a0*/  IMAD R28, R28, UR4, RZ ;  /* 0x000000041c1c7c24 */ /* 0x000fe2000f8e02ff */
[C---:B------:R-:W-:Y:S01]  /*41b0*/  SEL R31, R46.reuse, R31, !P3 ;  /* 0x0000001f2e1f7207 */ /* 0x040fe20005800000 */
        /* <DEDUP_REMOVED lines=69> */
[----:B------:R-:W-:Y:S01]  /*4610*/  SHF.R.S32.HI R235, RZ, 0x1f, R236 ;  /* 0x0000001fffeb7819 */ /* 0x000fe200000114ec */
[----:B------:R-:W-:Y:S01]  /*4620*/  IMAD R56, R56, UR4, RZ ;  /* 0x0000000438387c24 */ /* 0x000fe2000f8e02ff */
[----:B------:R-:W-:Y:S01]  /*4630*/  IADD3.X R217, R217, UR9, RZ, P4, !PT ;  /* 0x00000009d9d97c10 */ /* 0x000fe2000a7fe4ff */
[----:B------:R-:W-:Y:S01]  /*4640*/  IMAD R66, R66, UR4, RZ ;  /* 0x0000000442427c24 */ /* 0x000fe2000f8e02ff */
[----:B------:R-:W-:-:S02]  /*4650*/  SHF.R.S32.HI R245, RZ, 0x1f, R48 ;  /* 0x0000001ffff57819 */ /* 0x000fc40000011430 */
[----:B------:R-:W-:Y:S02]  /*4660*/  CS2R R68, SRZ ;  /* 0x0000000000447805 */ /* 0x000fe4000001ff00 */
[----:B------:R-:W-:Y:S02]  /*4670*/  IADD3 R246, P5, R48, UR8, RZ ;  /* 0x0000000830f67c10 */ /* 0x000fe4000ffbe0ff */
[----:B------:R-:W-:Y:S02]  /*4680*/  CS2R R48, SRZ ;  /* 0x0000000000307805 */ /* 0x000fe4000001ff00 */
[----:B------:R-:W-:Y:S02]  /*4690*/  SEL R46, R46, R80, !P3 ;  /* 0x000000502e2e7207 */ /* 0x000fe40005800000 */
[----:B------:R-:W-:Y:S02]  /*46a0*/  CS2R R70, SRZ ;  /* 0x0000000000467805 */ /* 0x000fe4000001ff00 */
[----:B------:R-:W-:-:S02]  /*46b0*/  SHF.R.S32.HI R221, RZ, 0x1f, R223 ;  /* 0x0000001fffdd7819 */ /* 0x000fc400000114df */
[----:B------:R-:W-:Y:S02]  /*46c0*/  CS2R R72, SRZ ;  /* 0x0000000000487805 */ /* 0x000fe4000001ff00 */
[----:B------:R-:W-:Y:S01]  /*46d0*/  IADD3 R236, P4, R236, UR8, RZ ;  /* 0x00000008ecec7c10 */ /* 0x000fe2000ff9e0ff */
[----:B------:R-:W-:Y:S01]  /*46e0*/  IMAD R17, R46, UR4, RZ ;  /* 0x000000042e117c24 */ /* 0x000fe2000f8e02ff */
[----:B------:R-:W-:Y:S01]  /*46f0*/  SHF.R.S32.HI R15, RZ, 0x1f, R44 ;  /* 0x0000001fff0f7819 */ /* 0x000fe2000001142c */
[----:B------:R-:W-:Y:S01]  /*4700*/  UIADD3 UR4, UR12, 0x2000, URZ ;  /* 0x000020000c047890 */ /* 0x000fe2000fffe03f */
[----:B------:R-:W-:Y:S02]  /*4710*/  IADD3 R0, P2, R44, UR8, RZ ;  /* 0x000000082c007c10 */ /* 0x000fe4000ff5e0ff */
[----:B------:R-:W-:Y:S02]  /*4720*/  CS2R R44, SRZ ;  /* 0x00000000002c7805 */ /* 0x000fe4000001ff00 */
[----:B------:R-:W-:Y:S01]  /*4730*/  IADD3 R223, P3, R223, UR8, RZ ;  /* 0x00000008dfdf7c10 */ /* 0x000fe2000ff7e0ff */
[----:B------:R-:W-:Y:S01]  /*4740*/  USHF.R.U32.HI UR4, URZ, 0x4, UR4 ;  /* 0x000000043f047899 */ /* 0x000fe20008011604 */
[----:B------:R-:W-:-:S02]  /*4750*/  IADD3.X R245, R245, UR9, RZ, P5, !PT ;  /* 0x00000009f5f57c10 */ /* 0x000fc4000affe4ff */
[----:B------:R-:W-:Y:S02]  /*4760*/  CS2R R46, SRZ ;  /* 0x00000000002e7805 */ /* 0x000fe4000001ff00 */
[----:B------:R-:W-:Y:S01]  /*4770*/  IADD3.X R235, R235, UR9, RZ, P4, !PT ;  /* 0x00000009ebeb7c10 */ /* 0x000fe2000a7fe4ff */
[----:B------:R-:W-:Y:S01]  /*4780*/  USGXT.U32 UR4, UR4, 0xe ;  /* 0x0000000e0404789a */ /* 0x000fe20008000000 */
[----:B0-----:R-:W-:Y:S02]  /*4790*/  IADD3 R154, P5, R27, UR8, RZ ;  /* 0x000000081b9a7c10 */ /* 0x001fe4000ffbe0ff */
[----:B------:R-:W-:Y:S02]  /*47a0*/  CS2R R74, SRZ ;  /* 0x00000000004a7805 */ /* 0x000fe4000001ff00 */
[----:B------:R-:W-:Y:S02]  /*47b0*/  IADD3.X R15, R15, UR9, RZ, P2, !PT ;  /* 0x000000090f0f7c10 */ /* 0x000fe400097fe4ff */
[----:B------:R-:W-:-:S02]  /*47c0*/  CS2R R76, SRZ ;  /* 0x00000000004c7805 */ /* 0x000fc4000001ff00 */
[----:B------:R-:W-:Y:S01]  /*47d0*/  SHF.R.S32.HI R225, RZ, 0x1f, R227 ;  /* 0x0000001fffe17819 */ /* 0x000fe200000114e3 */
[----:B------:R0:W-:Y:S01]  /*47e0*/  STL [R1+0x14], R154 ;  /* 0x0000149a01007387 */ /* 0x0001e20000100800 */
[----:B------:R-:W-:Y:S02]  /*47f0*/  SHF.R.S32.HI R237, RZ, 0x1f, R238 ;  /* 0x0000001fffed7819 */ /* 0x000fe400000114ee */
[----:B------:R-:W-:Y:S02]  /*4800*/  CS2R R78, SRZ ;  /* 0x00000000004e7805 */ /* 0x000fe4000001ff00 */
[----:B------:R-:W-:Y:S02]  /*4810*/  IADD3.X R221, R221, UR9, RZ, P3, !PT ;  /* 0x00000009dddd7c10 */ /* 0x000fe40009ffe4ff */
[----:B------:R-:W-:Y:S02]  /*4820*/  CS2R R80, SRZ ;  /* 0x0000000000507805 */ /* 0x000fe4000001ff00 */
[----:B------:R-:W-:Y:S01]  /*4830*/  SHF.R.S32.HI R247, RZ, 0x1f, R22 ;  /* 0x0000001ffff77819 */ /* 0x000fe20000011416 */
[----:B------:R-:W-:Y:S01]  /*4840*/  UIADD3.64 UR10, UR4, -UR10, URZ ;  /* 0x8000000a040a7297 */ /* 0x000fe2000fffe03f */
[----:B------:R-:W-:-:S02]  /*4850*/  IADD3 R248, P4, R22, UR8, RZ ;  /* 0x0000000816f87c10 */ /* 0x000fc4000ff9e0ff */
[----:B------:R-:W-:Y:S02]  /*4860*/  IADD3 R227, P2, R227, UR8, RZ ;  /* 0x00000008e3e37c10 */ /* 0x000fe4000ff5e0ff */
[----:B------:R-:W-:Y:S02]  /*4870*/  IADD3 R238, P3, R238, UR8, RZ ;  /* 0x00000008eeee7c10 */ /* 0x000fe4000ff7e0ff */
[----:B------:R-:W-:Y:S02]  /*4880*/  IADD3.X R247, R247, UR9, RZ, P4, !PT ;  /* 0x00000009f7f77c10 */ /* 0x000fe4000a7fe4ff */
[----:B------:R-:W-:Y:S02]  /*4890*/  SHF.R.S32.HI R239, RZ, 0x1f, R240 ;  /* 0x0000001fffef7819 */ /* 0x000fe400000114f0 */
[----:B------:R-:W-:Y:S02]  /*48a0*/  IADD3.X R225, R225, UR9, RZ, P2, !PT ;  /* 0x00000009e1e17c10 */ /* 0x000fe400097fe4ff */
[----:B------:R-:W-:-:S02]  /*48b0*/  IADD3.X R237, R237, UR9, RZ, P3, !PT ;  /* 0x00000009eded7c10 */ /* 0x000fc40009ffe4ff */
[----:B0-----:R-:W-:Y:S02]  /*48c0*/  IADD3 R154, P4, R28, UR8, RZ ;  /* 0x000000081c9a7c10 */ /* 0x001fe4000ff9e0ff */
[----:B------:R-:W-:Y:S02]  /*48d0*/  IADD3 R240, P2, R240, UR8, RZ ;  /* 0x00000008f0f07c10 */ /* 0x000fe4000ff5e0ff */
[----:B------:R-:W-:Y:S01]  /*48e0*/  SHF.R.S32.HI R249, RZ, 0x1f, R23 ;  /* 0x0000001ffff97819 */ /* 0x000fe20000011417 */
[----:B------:R0:W-:Y:S01]  /*48f0*/  STL [R1+0x1c], R154 ;  /* 0x00001c9a01007387 */ /* 0x0001e20000100800 */
[----:B------:R-:W-:Y:S02]  /*4900*/  IADD3 R250, P3, R23, UR8, RZ ;  /* 0x0000000817fa7c10 */ /* 0x000fe4000ff7e0ff */
[----:B------:R-:W-:Y:S02]  /*4910*/  IADD3.X R239, R239, UR9, RZ, P2, !PT ;  /* 0x00000009efef7c10 */ /* 0x000fe400097fe4ff */
[----:B------:R-:W-:-:S02]  /*4920*/  IADD3.X R249, R249, UR9, RZ, P3, !PT ;  /* 0x00000009f9f97c10 */ /* 0x000fc40009ffe4ff */
[----:B------:R-:W-:Y:S02]  /*4930*/  SHF.R.S32.HI R251, RZ, 0x1f, R24 ;  /* 0x0000001ffffb7819 */ /* 0x000fe40000011418 */
[----:B------:R-:W-:Y:S02]  /*4940*/  IADD3 R252, P2, R24, UR8, RZ ;  /* 0x0000000818fc7c10 */ /* 0x000fe4000ff5e0ff */
[----:B0-----:R-:W-:Y:S02]  /*4950*/  IADD3 R154, P3, R50, UR8, RZ ;  /* 0x00000008329a7c10 */ /* 0x001fe4000ff7e0ff */
[----:B------:R-:W-:Y:S02]  /*4960*/  SHF.R.S32.HI R22, RZ, 0x1f, R25 ;  /* 0x0000001fff167819 */ /* 0x000fe40000011419 */
[----:B------:R-:W-:Y:S01]  /*4970*/  IADD3.X R251, R251, UR9, RZ, P2, !PT ;  /* 0x00000009fbfb7c10 */ /* 0x000fe200097fe4ff */
[----:B------:R0:W-:Y:S01]  /*4980*/  STL [R1+0x24], R154 ;  /* 0x0000249a01007387 */ /* 0x0001e20000100800 */
[----:B------:R-:W-:-:S02]  /*4990*/  IADD3 R155, P2, R29, UR8, RZ ;  /* 0x000000081d9b7c10 */ /* 0x000fc4000ff5e0ff */
[----:B------:R-:W-:Y:S02]  /*49a0*/  SHF.R.S32.HI R23, RZ, 0x1f, R26 ;  /* 0x0000001fff177819 */ /* 0x000fe4000001141a */
[----:B------:R-:W-:Y:S01]  /*49b0*/  SHF.R.S32.HI R24, RZ, 0x1f, R27 ;  /* 0x0000001fff187819 */ /* 0x000fe2000001141b */
[----:B------:R1:W-:Y:S01]  /*49c0*/  STL [R1+0x2c], R155 ;  /* 0x00002c9b01007387 */ /* 0x0003e20000100800 */
[----:B------:R-:W-:Y:S02]  /*49d0*/  SHF.R.S32.HI R25, RZ, 0x1f, R28 ;  /* 0x0000001fff197819 */ /* 0x000fe4000001141c */
[----:B------:R-:W-:Y:S02]  /*49e0*/  SHF.R.S32.HI R26, RZ, 0x1f, R50 ;  /* 0x0000001fff1a7819 */ /* 0x000fe40000011432 */
[----:B0-----:R-:W-:Y:S02]  /*49f0*/  IADD3.X R154, R22, UR9, RZ, P1, !PT ;  /* 0x00000009169a7c10 */ /* 0x001fe40008ffe4ff */
[----:B------:R-:W-:-:S02]  /*4a00*/  SHF.R.S32.HI R27, RZ, 0x1f, R29 ;  /* 0x0000001fff1b7819 */ /* 0x000fc4000001141d */
[----:B------:R-:W-:Y:S01]  /*4a10*/  SHF.R.S32.HI R28, RZ, 0x1f, R30 ;  /* 0x0000001fff1c7819 */ /* 0x000fe2000001141e */
[----:B------:R0:W-:Y:S01]  /*4a20*/  STL [R1], R154 ;  /* 0x0000009a01007387 */ /* 0x0001e20000100800 */
[----:B-1----:R-:W-:Y:S02]  /*4a30*/  IADD3 R155, P1, R30, UR8, RZ ;  /* 0x000000081e9b7c10 */ /* 0x002fe4000ff3e0ff */
[----:B------:R-:W-:Y:S02]  /*4a40*/  SHF.R.S32.HI R22, RZ, 0x1f, R31 ;  /* 0x0000001fff167819 */ /* 0x000fe4000001141f */
[----:B------:R-:W-:Y:S01]  /*4a50*/  IADD3.X R10, R10, UR9, RZ, P6, !PT ;  /* 0x000000090a0a7c10 */ /* 0x000fe2000b7fe4ff */
[----:B------:R1:W-:Y:S01]  /*4a60*/  STL [R1+0x34], R155 ;  /* 0x0000349b01007387 */ /* 0x0003e20000100800 */
[----:B------:R-:W-:Y:S02]  /*4a70*/  SHF.R.S32.HI R12, RZ, 0x6, R12 ;  /* 0x00000006ff0c7819 */ /* 0x000fe4000001140c */
[----:B0-----:R-:W-:-:S02]  /*4a80*/  IADD3.X R154, R23, UR9, RZ, P0, !PT ;  /* 0x00000009179a7c10 */ /* 0x001fc400087fe4ff */
[----:B------:R-:W-:-:S03]  /*4a90*/  SHF.R.S32.HI R23, RZ, 0x1f, R32 ;  /* 0x0000001fff177819 */ /* 0x000fc60000011420 */
[----:B------:R0:W-:Y:S01]  /*4aa0*/  STL [R1+0x8], R154 ;  /* 0x0000089a01007387 */ /* 0x0001e20000100800 */
[----:B-1----:R-:W-:Y:S02]  /*4ab0*/  IADD3 R155, P0, R31, UR8, RZ ;  /* 0x000000081f9b7c10 */ /* 0x002fe4000ff1e0ff */
[----:B------:R-:W-:-:S03]  /*4ac0*/  CS2R R30, SRZ ;  /* 0x00000000001e7805 */ /* 0x000fc6000001ff00 */
[----:B------:R1:W-:Y:S01]  /*4ad0*/  STL [R1+0x3c], R155 ;  /* 0x00003c9b01007387 */ /* 0x0003e20000100800 */
[----:B0-----:R-:W-:Y:S02]  /*4ae0*/  IADD3.X R154, R24, UR9, RZ, P5, !PT ;  /* 0x00000009189a7c10 */ /* 0x001fe4000affe4ff */
[----:B------:R-:W-:-:S03]  /*4af0*/  SHF.R.S32.HI R24, RZ, 0x1f, R33 ;  /* 0x0000001fff187819 */ /* 0x000fc60000011421 */
[----:B------:R0:W-:Y:S01]  /*4b00*/  STL [R1+0x10], R154 ;  /* 0x0000109a01007387 */ /* 0x0001e20000100800 */
[----:B-1----:R-:W-:-:S05]  /*4b10*/  IADD3 R155, P5, R32, UR8, RZ ;  /* 0x00000008209b7c10 */ /* 0x002fca000ffbe0ff */
[----:B------:R1:W-:Y:S01]  /*4b20*/  STL [R1+0x44], R155 ;  /* 0x0000449b01007387 */ /* 0x0003e20000100800 */
[----:B0-----:R-:W-:Y:S02]  /*4b30*/  IADD3.X R154, R25, UR9, RZ, P4, !PT ;  /* 0x00000009199a7c10 */ /* 0x001fe4000a7fe4ff */
        /* <DEDUP_REMOVED lines=154> */
[----:B0-----:R-:W-:-:S05]  /*54e0*/  IADD3.X R154, R25, UR9, RZ, P0, !PT ;  /* 0x00000009199a7c10 */ /* 0x001fca00087fe4ff */
[----:B------:R0:W-:Y:S01]  /*54f0*/  STL [R1+0xf8], R154 ;  /* 0x0000f89a01007387 */ /* 0x0001e20000100800 */
[----:B-1----:R-:W-:Y:S02]  /*5500*/  IADD3 R155, P0, R21, UR8, RZ ;  /* 0x00000008159b7c10 */ /* 0x002fe4000ff1e0ff */
[----:B------:R-:W-:-:S03]  /*5510*/  SHF.R.S32.HI R21, RZ, 0x1f, R20 ;  /* 0x0000001fff157819 */ /* 0x000fc60000011414 */
[----:B------:R1:W-:Y:S01]  /*5520*/  STL [R1+0x12c], R155 ;  /* 0x00012c9b01007387 */ /* 0x0003e20000100800 */
[----:B0-----:R-:W-:-:S05]  /*5530*/  IADD3.X R154, R26, UR9, RZ, P5, !PT ;  /* 0x000000091a9a7c10 */ /* 0x001fca000affe4ff */
[----:B------:R0:W-:Y:S01]  /*5540*/  STL [R1+0x100], R154 ;  /* 0x0001009a01007387 */ /* 0x0001e20000100800 */
[----:B-1----:R-:W-:Y:S02]  /*5550*/  IADD3 R155, P5, R20, UR8, RZ ;  /* 0x00000008149b7c10 */ /* 0x002fe4000ffbe0ff */
[----:B------:R-:W-:Y:S02]  /*5560*/  SHF.R.S32.HI R20, RZ, 0x1f, R19 ;  /* 0x0000001fff147819 */ /* 0x000fe40000011413 */
[----:B------:R-:W-:Y:S01]  /*5570*/  IADD3.X R21, R21, UR9, RZ, P5, !PT ;  /* 0x0000000915157c10 */ /* 0x000fe2000affe4ff */
[----:B------:R1:W-:Y:S01]  /*5580*/  STL [R1+0x134], R155 ;  /* 0x0001349b01007387 */ /* 0x0003e20000100800 */
[----:B0-----:R-:W-:Y:S02]  /*5590*/  IADD3.X R154, R27, UR9, RZ, P4, !PT ;  /* 0x000000091b9a7c10 */ /* 0x001fe4000a7fe4ff */
[----:B------:R-:W-:-:S03]  /*55a0*/  CS2R R26, SRZ ;  /* 0x00000000001a7805 */ /* 0x000fc6000001ff00 */
        /* <DEDUP_REMOVED lines=9> */
[----:B------:R-:W-:-:S03]  /*5640*/  SHF.R.S32.HI R18, RZ, 0x1f, R5 ;  /* 0x0000001fff127819 */ /* 0x000fc60000011405 */
[----:B------:R-:W-:Y:S01]  /*5650*/  STL [R1+0x144], R155 ;  /* 0x0001449b01007387 */ /* 0x000fe20000100800 */
[----:B0-----:R-:W-:Y:S02]  /*5660*/  IADD3.X R154, R22, UR9, RZ, P2, !PT ;  /* 0x00000009169a7c10 */ /* 0x001fe400097fe4ff */
[----:B------:R-:W-:Y:S02]  /*5670*/  IADD3 R22, P2, R5, UR8, RZ ;  /* 0x0000000805167c10 */ /* 0x000fe4000ff5e0ff */
[----:B------:R-:W-:Y:S01]  /*5680*/  SHF.R.S32.HI R5, RZ, 0x1f, R3 ;  /* 0x0000001fff057819 */ /* 0x000fe20000011403 */
[----:B------:R0:W-:Y:S01]  /*5690*/  STL [R1+0x118], R154 ;  /* 0x0001189a01007387 */ /* 0x0001e20000100800 */
[----:B------:R-:W-:-:S03]  /*56a0*/  IADD3.X R18, R18, UR9, RZ, P2, !PT ;  /* 0x0000000912127c10 */ /* 0x000fc600097fe4ff */
[----:B------:R1:W-:Y:S01]  /*56b0*/  STL [R1+0x14c], R22 ;  /* 0x00014c1601007387 */ /* 0x0003e20000100800 */
[----:B0-----:R-:W-:Y:S02]  /*56c0*/  IADD3.X R154, R23, UR9, RZ, P1, !PT ;  /* 0x00000009179a7c10 */ /* 0x001fe40008ffe4ff */
[----:B------:R-:W-:Y:S02]  /*56d0*/  IADD3 R23, P1, R3, UR8, RZ ;  /* 0x0000000803177c10 */ /* 0x000fe4000ff3e0ff */
[----:B-1----:R-:W-:Y:S01]  /*56e0*/  IADD3.X R22, R24, UR9, RZ, P0, !PT ;  /* 0x0000000918167c10 */ /* 0x002fe200087fe4ff */
[----:B------:R-:W-:Y:S01]  /*56f0*/  STL [R1+0x120], R154 ;  /* 0x0001209a01007387 */ /* 0x000fe20000100800 */
[----:B------:R-:W-:Y:S01]  /*5700*/  IADD3 R3, P0, R17, UR8, RZ ;  /* 0x0000000811037c10 */ /* 0x000fe2000ff1e0ff */
[----:B------:R-:W-:Y:S01]  /*5710*/  UIADD3 UR8, UP0, UR13, 0x2, URZ ;  /* 0x000000020d087890 */ /* 0x000fe2000ff1e03f */
[----:B------:R-:W-:Y:S01]  /*5720*/  IADD3.X R5, R5, UR9, RZ, P1, !PT ;  /* 0x0000000905057c10 */ /* 0x000fe20008ffe4ff */
[----:B------:R-:W-:Y:S01]  /*5730*/  STL [R1+0x154], R23 ;  /* 0x0001541701007387 */ /* 0x000fe20000100800 */
[----:B------:R-:W-:-:S03]  /*5740*/  CS2R R24, SRZ ;  /* 0x0000000000187805 */ /* 0x000fc6000001ff00 */
[----:B------:R-:W-:Y:S04]  /*5750*/  STL [R1+0x128], R22 ;  /* 0x0001281601007387 */ /* 0x000fe80000100800 */
[----:B------:R0:W-:Y:S04]  /*5760*/  STL [R1+0x15c], R3 ;  /* 0x00015c0301007387 */ /* 0x0001e80000100800 */
[----:B------:R-:W-:Y:S04]  /*5770*/  STL [R1+0x130], R21 ;  /* 0x0001301501007387 */ /* 0x000fe80000100800 */
[----:B------:R-:W-:Y:S01]  /*5780*/  STL [R1+0x138], R20 ;  /* 0x0001381401007387 */ /* 0x000fe20000100800 */
[----:B0-----:R-:W-:-:S05]  /*5790*/  IADD3.X R3, R19, UR9, RZ, P3, !PT ;  /* 0x0000000913037c10 */ /* 0x001fca0009ffe4ff */
[----:B------:R0:W-:Y:S04]  /*57a0*/  STL [R1+0x140], R3 ;  /* 0x0001400301007387 */ /* 0x0001e80000100800 */
[----:B------:R-:W-:Y:S04]  /*57b0*/  STL [R1+0x148], R18 ;  /* 0x0001481201007387 */ /* 0x000fe80000100800 */
[----:B------:R1:W-:Y:S01]  /*57c0*/  STL [R1+0x150], R5 ;  /* 0x0001500501007387 */ /* 0x0003e20000100800 */
[----:B0-----:R-:W-:Y:S01]  /*57d0*/  LEA.HI.X.SX32 R3, R17, UR9, 0x1, P0 ;  /* 0x0000000911037c11 */ /* 0x001fe200080f0eff */
[----:B------:R-:W-:-:S04]  /*57e0*/  UIADD3.X UR9, UR5, -0x7fffffe0, URZ, UP0, !UPT ;  /* 0x8000002005097890 */ /* 0x000fc800087fe43f */
[----:B------:R0:W-:Y:S01]  /*57f0*/  STL [R1+0x158], R3 ;  /* 0x0001580301007387 */ /* 0x0001e20000100800 */
[----:B------:R-:W-:Y:S01]  /*5800*/  UIADD3.64 UR20, UR8, 0xfe, URZ ;  /* 0x000000fe08147897 */ /* 0x000fe2000fffe03f */
[C---:B-1----:R-:W-:Y:S01]  /*5810*/  LOP3.LUT R5, R153.reuse, 0x3f, RZ, 0xc0, !PT ;  /* 0x0000003f99057812 */ /* 0x042fe200078ec0ff */
[----:B------:R-:W-:Y:S01]  /*5820*/  UIADD3.64 UR24, UR8, 0x100, URZ ;  /* 0x0000010008187897 */ /* 0x000fe2000fffe03f */
[----:B0-----:R-:W-:-:S05]  /*5830*/  IMAD.SHL.U32 R3, R153, 0x8, RZ ;  /* 0x0000000899037824 */ /* 0x001fca00078e00ff */
[----:B------:R0:W-:Y:S02]  /*5840*/  STL [R1+0x174], R3 ;  /* 0x0001740301007387 */ /* 0x0001e40000100800 */
[----:B0-----:R-:W-:-:S05]  /*5850*/  LOP3.LUT R3, R3, 0x30, RZ, 0xc0, !PT ;  /* 0x0000003003037812 */ /* 0x001fca00078ec0ff */
[----:B------:R-:W-:Y:S02]  /*5860*/  IMAD R17, R152, 0x40, R3 ;  /* 0x0000004098117824 */ /* 0x000fe400078e0203 */
[----:B------:R-:W-:Y:S01]  /*5870*/  IMAD R3, R5, UR6, RZ ;  /* 0x0000000605037c24 */ /* 0x000fe2000f8e02ff */
[----:B------:R-:W-:Y:S02]  /*5880*/  UMOV UR6, UR4 ;  /* 0x0000000400067c82 */ /* 0x000fe40008000000 */
[C---:B------:R-:W-:Y:S01]  /*5890*/  LOP3.LUT R19, R17.reuse, 0x10, RZ, 0x3c, !PT ;  /* 0x0000001011137812 */ /* 0x040fe200078e3cff */
[----:B------:R0:W-:Y:S01]  /*58a0*/  STL [R1+0x160], R17 ;  /* 0x0001601101007387 */ /* 0x0001e20000100800 */
[C---:B------:R-:W-:Y:S02]  /*58b0*/  LOP3.LUT R18, R17.reuse, 0x20, RZ, 0x3c, !PT ;  /* 0x0000002011127812 */ /* 0x040fe400078e3cff */
[----:B------:R-:W-:Y:S01]  /*58c0*/  SHF.R.S32.HI R20, RZ, 0x1f, R3 ;  /* 0x0000001fff147819 */ /* 0x000fe20000011403 */
[----:B------:R1:W-:Y:S04]  /*58d0*/  STL [R1+0x16c], R19 ;  /* 0x00016c1301007387 */ /* 0x0003e80000100800 */
[----:B------:R1:W-:Y:S01]  /*58e0*/  STL [R1+0x168], R18 ;  /* 0x0001681201007387 */ /* 0x0003e20000100800 */
[----:B0-----:R-:W-:-:S05]  /*58f0*/  LOP3.LUT R17, R17, 0x30, RZ, 0x3c, !PT ;  /* 0x0000003011117812 */ /* 0x001fca00078e3cff */
[----:B------:R1:W-:Y:S02]  /*5900*/  STL [R1+0x164], R17 ;  /* 0x0001641101007387 */ /* 0x0003e40000100800 */
.L_x_2:
[----:B------:R0:W-:Y:S01]  /*5910*/  STL [R1+0x1b8], R12 ;  /* 0x0001b80c01007387 */ /* 0x0001e20000100800 */
[C---:B------:R-:W-:Y:S02]  /*5920*/  ISETP.GT.AND P1, PT, R4.reuse, RZ, PT ;  /* 0x000000ff0400720c */ /* 0x040fe40003f24270 */
[----:B------:R-:W-:Y:S01]  /*5930*/  ISETP.GT.AND P3, PT, R4, 0x1, PT ;  /* 0x000000010400780c */ /* 0x000fe20003f64270 */
[----:B-----5:R2:W-:Y:S01]  /*5940*/  STL [R1+0x178], R2 ;  /* 0x0001780201007387 */ /* 0x0205e20000100800 */
[----:B------:R-:W-:Y:S02]  /*5950*/  IADD3 R20, P2, R6, UR16, RZ ;  /* 0x0000001006147c10 */ /* 0x000fe4000ff5e0ff */
[----:B------:R-:W-:Y:S02]  /*5960*/  PRMT R160, RZ, 0x7610, R160 ;  /* 0x00007610ffa07816 */ /* 0x000fe400000000a0 */
[----:B------:R-:W-:Y:S01]  /*5970*/  PRMT R161, RZ, 0x7610, R161 ;  /* 0x00007610ffa17816 */ /* 0x000fe200000000a1 */
[----:B0-----:R-:W0:Y:S01]  /*5980*/  LDC R12, c[0x0][0x238] ;  /* 0x00008e00ff0c7b82 */ /* 0x001e220000000800 */
[----:B------:R-:W-:-:S03]  /*5990*/  ISETP.GT.AND P0, PT, R4, 0x2, PT ;  /* 0x000000020400780c */ /* 0x000fc60003f04270 */
[----:B-1----:R-:W-:Y:S01]  /*59a0*/  @P1 IMAD.MOV.U32 R18, RZ, RZ, R6 ;  /* 0x000000ffff121224 */ /* 0x002fe200078e0006 */
[----:B------:R-:W-:Y:S01]  /*59b0*/  PRMT R162, RZ, 0x7610, R162 ;  /* 0x00007610ffa27816 */ /* 0x000fe200000000a2 */
[----:B------:R-:W-:Y:S01]  /*59c0*/  @P1 IMAD.MOV.U32 R19, RZ, RZ, R11 ;  /* 0x000000ffff131224 */ /* 0x000fe200078e000b */
[----:B------:R-:W-:Y:S01]  /*59d0*/  ISETP.GT.AND P4, PT, R4, 0x4, PT ;  /* 0x000000040400780c */ /* 0x000fe20003f84270 */
[----:B--2---:R-:W2:Y:S04]  /*59e0*/  LDL R2, [R1+0x160] ;  /* 0x0001600001027983 */ /* 0x004ea80000100800 */
[----:B------:R1:W3:Y:S01]  /*59f0*/  @P1 LDG.E.U8 R160, desc[UR14][R18.64] ;  /* 0x0000000e12a01981 */ /* 0x0002e2000c1e1100 */
[C---:B0-----:R-:W-:Y:S01]  /*5a00*/  LEA.HI.X.SX32 R21, R12.reuse, R11, 0x1, P2 ;  /* 0x0000000b0c157211 */ /* 0x041fe200010f0eff */
[----:B------:R-:W-:-:S04]  /*5a10*/  IMAD.SHL.U32 R17, R12, 0x2, RZ ;  /* 0x000000020c117824 */ /* 0x000fc800078e00ff */
[----:B------:R0:W4:Y:S01]  /*5a20*/  @P3 LDG.E.U8 R161, desc[UR14][R20.64] ;  /* 0x0000000e14a13981 */ /* 0x000122000c1e1100 */
[CC--:B-1----:R-:W-:Y:S02]  /*5a30*/  IADD3 R18, P1, R17.reuse, R6.reuse, RZ ;  /* 0x0000000611127210 */ /* 0x0c2fe40007f3e0ff */
[----:B------:R-:W-:Y:S02]  /*5a40*/  ISETP.GT.AND P3, PT, R4, 0x3, PT ;  /* 0x000000030400780c */ /* 0x000fe40003f64270 */
[----:B------:R-:W-:Y:S01]  /*5a50*/  LEA.HI.X.SX32 R19, R17, R11, 0x1, P1 ;  /* 0x0000000b11137211 */ /* 0x000fe200008f0eff */
[C---:B0-----:R-:W-:Y:S01]  /*5a60*/  IMAD R21, R12.reuse, 0x3, RZ ;  /* 0x000000030c157824 */ /* 0x041fe200078e02ff */
[----:B------:R-:W-:Y:S01]  /*5a70*/  PRMT R163, RZ, 0x7610, R163 ;  /* 0x00007610ffa37816 */ /* 0x000fe200000000a3 */
[C---:B------:R-:W-:Y:S02]  /*5a80*/  IMAD.SHL.U32 R17, R12.reuse, 0x4, RZ ;  /* 0x000000040c117824 */ /* 0x040fe400078e00ff */
[----:B------:R0:W2:Y:S01]  /*5a90*/  @P0 LDG.E.U8 R162, desc[UR14][R18.64] ;  /* 0x0000000e12a20981 */ /* 0x0000a2000c1e1100 */
[----:B------:R-:W-:Y:S01]  /*5aa0*/  IADD3 R20, P2, R21, R6, RZ ;  /* 0x0000000615147210 */ /* 0x000fe20007f5e0ff */
[----:B------:R-:W-:Y:S01]  /*5ab0*/  IMAD R22, R12, 0x5, RZ ;  /* 0x000000050c167824 */ /* 0x000fe200078e02ff */
[----:B------:R-:W-:-:S02]  /*5ac0*/  ISETP.GT.AND P0, PT, R4, 0x5, PT ;  /* 0x000000050400780c */ /* 0x000fc40003f04270 */
[----:B------:R-:W-:Y:S02]  /*5ad0*/  LEA.HI.X.SX32 R21, R21, R11, 0x1, P2 ;  /* 0x0000000b15157211 */ /* 0x000fe400010f0eff */
[----:B0-----:R-:W-:-:S03]  /*5ae0*/  IADD3 R18, P1, R17, R6, RZ ;  /* 0x0000000611127210 */ /* 0x001fc60007f3e0ff */
[----:B------:R0:W3:Y:S01]  /*5af0*/  @P3 LDG.E.U8 R163, desc[UR14][R20.64] ;  /* 0x0000000e14a33981 */ /* 0x0000e2000c1e1100 */
[----:B------:R-:W-:Y:S02]  /*5b00*/  PRMT R180, RZ, 0x7610, R180 ;  /* 0x00007610ffb47816 */ /* 0x000fe400000000b4 */
[----:B------:R-:W-:Y:S02]  /*5b10*/  LEA.HI.X.SX32 R19, R17, R11, 0x1, P1 ;  /* 0x0000000b11137211 */ /* 0x000fe400008f0eff */
[----:B------:R-:W-:Y:S01]  /*5b20*/  PRMT R181, RZ, 0x7610, R181 ;  /* 0x00007610ffb57816 */ /* 0x000fe200000000b5 */
[----:B------:R-:W-:Y:S01]  /*5b30*/  IMAD R17, R12, 0x6, RZ ;  /* 0x000000060c117824 */ /* 0x000fe200078e02ff */
[----:B------:R-:W-:Y:S01]  /*5b40*/  ISETP.GT.AND P3, PT, R4, 0x6, PT ;  /* 0x000000060400780c */ /* 0x000fe20003f64270 */
[----:B------:R1:W4:Y:S01]  /*5b50*/  @P4 LDG.E.U8 R180, desc[UR14][R18.64] ;  /* 0x0000000e12b44981 */ /* 0x000322000c1e1100 */
[----:B0-----:R-:W-:Y:S02]  /*5b60*/  IADD3 R20, P1, R22, R6, RZ ;  /* 0x0000000616147210 */ /* 0x001fe40007f3e0ff */
[----:B------:R-:W-:-:S02]  /*5b70*/  ISETP.GT.AND P4, PT, R4, 0x7, PT ;  /* 0x000000070400780c */ /* 0x000fc40003f84270 */
[----:B------:R-:W-:Y:S01]  /*5b80*/  LEA.HI.X.SX32 R21, R22, R11, 0x1, P1 ;  /* 0x0000000b16157211 */ /* 0x000fe200008f0eff */
[----:B------:R-:W-:Y:S01]  /*5b90*/  IMAD R22, R12, 0x7, RZ ;  /* 0x000000070c167824 */ /* 0x000fe200078e02ff */
[----:B-1----:R-:W-:-:S03]  /*5ba0*/  IADD3 R18, P2, R17, R6, RZ ;  /* 0x0000000611127210 */ /* 0x002fc60007f5e0ff */
[----:B------:R0:W4:Y:S01]  /*5bb0*/  @P0 LDG.E.U8 R181, desc[UR14][R20.64] ;  /* 0x0000000e14b50981 */ /* 0x000122000c1e1100 */
[----:B------:R-:W-:Y:S02]  /*5bc0*/  PRMT R182, RZ, 0x7610, R182 ;  /* 0x00007610ffb67816 */ /* 0x000fe400000000b6 */
[----:B------:R-:W-:Y:S02]  /*5bd0*/  PRMT R183, RZ, 0x7610, R183 ;  /* 0x00007610ffb77816 */ /* 0x000fe400000000b7 */
[-C--:B------:R-:W-:Y:S02]  /*5be0*/  LEA.HI.X.SX32 R19, R17, R11.reuse, 0x1, P2 ;  /* 0x0000000b11137211 */ /* 0x080fe400010f0eff */
[----:B0-----:R-:W-:Y:S01]  /*5bf0*/  IADD3 R20, P1, R22, R6, RZ ;  /* 0x0000000616147210 */ /* 0x001fe20007f3e0ff */
[----:B------:R-:W-:Y:S01]  /*5c00*/  IMAD.SHL.U32 R17, R12, 0x8, RZ ;  /* 0x000000080c117824 */ /* 0x000fe200078e00ff */
[----:B------:R-:W-:Y:S01]  /*5c10*/  ISETP.GT.AND P0, PT, R4, 0x8, PT ;  /* 0x000000080400780c */ /* 0x000fe20003f04270 */
[----:B------:R0:W4:Y:S01]  /*5c20*/  @P3 LDG.E.U8 R182, desc[UR14][R18.64] ;  /* 0x0000000e12b63981 */ /* 0x000122000c1e1100 */
[----:B------:R-:W-:-:S02]  /*5c30*/  LEA.HI.X.SX32 R21, R22, R11, 0x1, P1 ;  /* 0x0000000b16157211 */ /* 0x000fc400008f0eff */
[----:B------:R-:W-:-:S03]  /*5c40*/  ISETP.GT.AND P3, PT, R4, 0x9, PT ;  /* 0x000000090400780c */ /* 0x000fc60003f64270 */
[----:B------:R1:W4:Y:S01]  /*5c50*/  @P4 LDG.E.U8 R183, desc[UR14][R20.64] ;  /* 0x0000000e14b74981 */ /* 0x000322000c1e1100 */
[----:B------:R-:W-:Y:S02]  /*5c60*/  PRMT R184, RZ, 0x7610, R184 ;  /* 0x00007610ffb87816 */ /* 0x000fe400000000b8 */
[----:B0-----:R-:W-:Y:S01]  /*5c70*/  IADD3 R18, P1, R17, R6, RZ ;  /* 0x0000000611127210 */ /* 0x001fe20007f3e0ff */
[----:B-1----:R-:W-:-:S03]  /*5c80*/  IMAD R21, R12, 0x9, RZ ;  /* 0x000000090c157824 */ /* 0x002fc600078e02ff */
[-C--:B------:R-:W-:Y:S01]  /*5c90*/  LEA.HI.X.SX32 R19, R17, R11.reuse, 0x1, P1 ;  /* 0x0000000b11137211 */ /* 0x080fe200008f0eff */
[----:B------:R-:W-:Y:S01]  /*5ca0*/  IMAD R17, R12, 0xa, RZ ;  /* 0x0000000a0c117824 */ /* 0x000fe200078e02ff */
[----:B------:R-:W-:Y:S02]  /*5cb0*/  ISETP.GT.AND P4, PT, R4, 0xa, PT ;  /* 0x0000000a0400780c */ /* 0x000fe40003f84270 */
[C---:B------:R-:W-:Y:S01]  /*5cc0*/  IADD3 R20, P2, R21.reuse, R6, RZ ;  /* 0x0000000615147210 */ /* 0x040fe20007f5e0ff */
[----:B------:R0:W4:Y:S01]  /*5cd0*/  @P0 LDG.E.U8 R184, desc[UR14][R18.64] ;  /* 0x0000000e12b80981 */ /* 0x000122000c1e1100 */
[----:B------:R-:W-:Y:S01]  /*5ce0*/  PRMT R185, RZ, 0x7610, R185 ;  /* 0x00007610ffb97816 */ /* 0x000fe200000000b9 */
[----:B------:R-:W-:Y:S01]  /*5cf0*/  IMAD R22, R12, 0xb, RZ ;  /* 0x0000000b0c167824 */ /* 0x000fe200078e02ff */
[----:B------:R-:W-:Y:S02]  /*5d00*/  LEA.HI.X.SX32 R21, R21, R11, 0x1, P2 ;  /* 0x0000000b15157211 */ /* 0x000fe400010f0eff */
[----:B------:R-:W-:-:S02]  /*5d10*/  ISETP.GT.AND P0, PT, R4, 0xb, PT ;  /* 0x0000000b0400780c */ /* 0x000fc40003f04270 */
[----:B------:R-:W-:Y:S01]  /*5d20*/  PRMT R186, RZ, 0x7610, R186 ;  /* 0x00007610ffba7816 */ /* 0x000fe200000000ba */
[----:B------:R1:W4:Y:S01]  /*5d30*/  @P3 LDG.E.U8 R185, desc[UR14][R20.64] ;  /* 0x0000000e14b93981 */ /* 0x000322000c1e1100 */
[----:B0-----:R-:W-:-:S04]  /*5d40*/  IADD3 R18, P1, R17, R6, RZ ;  /* 0x0000000611127210 */ /* 0x001fc80007f3e0ff */
[----:B------:R-:W-:Y:S02]  /*5d50*/  LEA.HI.X.SX32 R19, R17, R11, 0x1, P1 ;  /* 0x0000000b11137211 */ /* 0x000fe400008f0eff */
[----:B-1----:R-:W-:-:S03]  /*5d60*/  IADD3 R20, P1, R22, R6, RZ ;  /* 0x0000000616147210 */ /* 0x002fc60007f3e0ff */
[----:B------:R0:W4:Y:S01]  /*5d70*/  @P4 LDG.E.U8 R186, desc[UR14][R18.64] ;  /* 0x0000000e12ba4981 */ /* 0x000122000c1e1100 */
[----:B------:R-:W-:Y:S01]  /*5d80*/  PRMT R187, RZ, 0x7610, R187 ;  /* 0x00007610ffbb7816 */ /* 0x000fe200000000bb */
[----:B------:R-:W-:Y:S01]  /*5d90*/  IMAD R17, R12, 0xc, RZ ;  /* 0x0000000c0c117824 */ /* 0x000fe200078e02ff */
[----:B------:R-:W-:Y:S01]  /*5da0*/  LEA.HI.X.SX32 R21, R22, R11, 0x1, P1 ;  /* 0x0000000b16157211 */ /* 0x000fe200008f0eff */
[----:B------:R-:W-:Y:S01]  /*5db0*/  IMAD R22, R12, 0xd, RZ ;  /* 0x0000000d0c167824 */ /* 0x000fe200078e02ff */
[C---:B------:R-:W-:Y:S02]  /*5dc0*/  ISETP.GT.AND P3, PT, R4.reuse, 0xc, PT ;  /* 0x0000000c0400780c */ /* 0x040fe40003f64270 */
[----:B------:R-:W-:Y:S01]  /*5dd0*/  ISETP.GT.AND P4, PT, R4, 0xd, PT ;  /* 0x0000000d0400780c */ /* 0x000fe20003f84270 */
[----:B------:R1:W4:Y:S01]  /*5de0*/  @P0 LDG.E.U8 R187, desc[UR14][R20.64] ;  /* 0x0000000e14bb0981 */ /* 0x000322000c1e1100 */
[----:B0-----:R-:W-:Y:S02]  /*5df0*/  IADD3 R18, P2, R17, R6, RZ ;  /* 0x0000000611127210 */ /* 0x001fe40007f5e0ff */
[----:B------:R-:W-:-:S02]  /*5e00*/  PRMT R192, RZ, 0x7610, R192 ;  /* 0x00007610ffc07816 */ /* 0x000fc400000000c0 */
[----:B------:R-:W-:Y:S02]  /*5e10*/  PRMT R193, RZ, 0x7610, R193 ;  /* 0x00007610ffc17816 */ /* 0x000fe400000000c1 */
[----:B-1----:R-:W-:Y:S02]  /*5e20*/  IADD3 R20, P1, R22, R6, RZ ;  /* 0x0000000616147210 */ /* 0x002fe40007f3e0ff */
[-C--:B------:R-:W-:Y:S01]  /*5e30*/  LEA.HI.X.SX32 R19, R17, R11.reuse, 0x1, P2 ;  /* 0x0000000b11137211 */ /* 0x080fe200010f0eff */
[----:B------:R-:W-:Y:S01]  /*5e40*/  IMAD R17, R12, 0xe, RZ ;  /* 0x0000000e0c117824 */ /* 0x000fe200078e02ff */
[----:B------:R-:W-:Y:S02]  /*5e50*/  LEA.HI.X.SX32 R21, R22, R11, 0x1, P1 ;  /* 0x0000000b16157211 */ /* 0x000fe400008f0eff */
[C---:B------:R-:W-:Y:S01]  /*5e60*/  ISETP.GT.AND P0, PT, R4.reuse, 0xe, PT ;  /* 0x0000000e0400780c */ /* 0x040fe20003f04270 */
[----:B------:R0:W4:Y:S01]  /*5e70*/  @P3 LDG.E.U8 R192, desc[UR14][R18.64] ;  /* 0x0000000e12c03981 */ /* 0x000122000c1e1100 */
[----:B------:R-:W-:-:S03]  /*5e80*/  ISETP.GT.AND P3, PT, R4, 0xf, PT ;  /* 0x0000000f0400780c */ /* 0x000fc60003f64270 */
[----:B------:R1:W4:Y:S01]  /*5e90*/  @P4 LDG.E.U8 R193, desc[UR14][R20.64] ;  /* 0x0000000e14c14981 */ /* 0x000322000c1e1100 */
[----:B------:R-:W-:Y:S02]  /*5ea0*/  PRMT R194, RZ, 0x7610, R194 ;  /* 0x00007610ffc27816 */ /* 0x000fe400000000c2 */
[----:B0-----:R-:W-:Y:S01]  /*5eb0*/  IADD3 R18, P1, R17, R6, RZ ;  /* 0x0000000611127210 */ /* 0x001fe20007f3e0ff */
[----:B-1----:R-:W-:-:S03]  /*5ec0*/  IMAD R21, R12, 0xf, RZ ;  /* 0x0000000f0c157824 */ /* 0x002fc600078e02ff */
[-C--:B------:R-:W-:Y:S01]  /*5ed0*/  LEA.HI.X.SX32 R19, R17, R11.reuse, 0x1, P1 ;  /* 0x0000000b11137211 */ /* 0x080fe200008f0eff */
[----:B------:R-:W-:Y:S01]  /*5ee0*/  IMAD.SHL.U32 R17, R12, 0x10, RZ ;  /* 0x000000100c117824 */ /* 0x000fe200078e00ff */
        /* <DEDUP_REMOVED lines=97> */
[----:B------:R-:W-:Y:S01]  /*6500*/  IMAD.SHL.U32 R17, R12, 0x20, RZ ;  /* 0x000000200c117824 */ /* 0x000fe200078e00ff */
        /* <DEDUP_REMOVED lines=11> */
[CC--:B------:R-:W-:Y:S01]  /*65c0*/  IADD3 R22, P2, R21.reuse, R6.reuse, RZ ;  /* 0x0000000615167210 */ /* 0x0c0fe20007f5e0ff */
[----:B------:R0:W4:Y:S01]  /*65d0*/  @P0 LDG.E.U8 R153, desc[UR14][R18.64] ;  /* 0x0000000e12990981 */ /* 0x000122000c1e1100 */
[----:B------:R-:W-:Y:S02]  /*65e0*/  PRMT R154, RZ, 0x7610, R154 ;  /* 0x00007610ff9a7816 */ /* 0x000fe4000000009a */
[----:B------:R-:W-:Y:S02]  /*65f0*/  LEA.HI.X.SX32 R23, R21, R11, 0x1, P2 ;  /* 0x0000000b15177211 */ /* 0x000fe400010f0eff */
[----:B------:R-:W-:-:S02]  /*6600*/  IADD3 R20, P1, R17, R6, RZ ;  /* 0x0000000611147210 */ /* 0x000fc40007f3e0ff */
[----:B------:R-:W-:Y:S01]  /*6610*/  ISETP.GT.AND P0, PT, R4, 0x23, PT ;  /* 0x000000230400780c */ /* 0x000fe20003f04270 */
[----:B------:R1:W4:Y:S01]  /*6620*/  @P3 LDG.E.U8 R154, desc[UR14][R22.64] ;  /* 0x0000000e169a3981 */ /* 0x000322000c1e1100 */
[C---:B0-----:R-:W-:Y:S01]  /*6630*/  IMAD R18, R12.reuse, 0x23, RZ ;  /* 0x000000230c127824 */ /* 0x041fe200078e02ff */
[----:B------:R-:W-:Y:S02]  /*6640*/  LEA.HI.X.SX32 R21, R17, R11, 0x1, P1 ;  /* 0x0000000b11157211 */ /* 0x000fe400008f0eff */
[----:B------:R-:W-:Y:S01]  /*6650*/  PRMT R19, RZ, 0x7610, R19 ;  /* 0x00007610ff137816 */ /* 0x000fe20000000013 */
[----:B------:R-:W-:Y:S01]  /*6660*/  IMAD R17, R12, 0x24, RZ ;  /* 0x000000240c117824 */ /* 0x000fe200078e02ff */
[----:B------:R-:W-:Y:S02]  /*6670*/  ISETP.GT.AND P3, PT, R4, 0x24, PT ;  /* 0x000000240400780c */ /* 0x000fe40003f64270 */
[----:B-1----:R-:W-:Y:S02]  /*6680*/  IADD3 R22, P1, R18, R6, RZ ;  /* 0x0000000612167210 */ /* 0x002fe40007f3e0ff */
[----:B------:R0:W4:Y:S01]  /*6690*/  @P4 LDG.E.U8 R19, desc[UR14][R20.64] ;  /* 0x0000000e14134981 */ /* 0x000122000c1e1100 */
[----:B------:R-:W-:-:S02]  /*66a0*/  PRMT R155, RZ, 0x7610, R155 ;  /* 0x00007610ff9b7816 */ /* 0x000fc4000000009b */
[----:B------:R-:W-:Y:S01]  /*66b0*/  LEA.HI.X.SX32 R23, R18, R11, 0x1, P1 ;  /* 0x0000000b12177211 */ /* 0x000fe200008f0eff */
[----:B------:R-:W-:Y:S01]  /*66c0*/  IMAD R18, R12, 0x25, RZ ;  /* 0x000000250c127824 */ /* 0x000fe200078e02ff */
[----:B------:R-:W-:Y:S02]  /*66d0*/  ISETP.GT.AND P4, PT, R4, 0x25, PT ;  /* 0x000000250400780c */ /* 0x000fe40003f84270 */
[----:B------:R-:W-:Y:S01]  /*66e0*/  PRMT R152, RZ, 0x7610, R152 ;  /* 0x00007610ff987816 */ /* 0x000fe20000000098 */
[----:B------:R1:W4:Y:S01]  /*66f0*/  @P0 LDG.E.U8 R155, desc[UR14][R22.64] ;  /* 0x0000000e169b0981 */ /* 0x000322000c1e1100 */
[----:B0-----:R-:W-:-:S04]  /*6700*/  IADD3 R20, P2, R17, R6, RZ ;  /* 0x0000000611147210 */ /* 0x001fc80007f5e0ff */
[----:B------:R-:W-:Y:S01]  /*6710*/  LEA.HI.X.SX32 R21, R17, R11, 0x1, P2 ;  /* 0x0000000b11157211 */ /* 0x000fe200010f0eff */
[----:B------:R-:W-:Y:S01]  /*6720*/  IMAD R17, R12, 0x26, RZ ;  /* 0x000000260c117824 */ /* 0x000fe200078e02ff */
[----:B-1----:R-:W-:-:S03]  /*6730*/  IADD3 R22, P1, R18, R6, RZ ;  /* 0x0000000612167210 */ /* 0x002fc60007f3e0ff */
[----:B------:R0:W4:Y:S01]  /*6740*/  @P3 LDG.E.U8 R152, desc[UR14][R20.64] ;  /* 0x0000000e14983981 */ /* 0x000122000c1e1100 */
[----:B------:R-:W-:Y:S02]  /*6750*/  PRMT R156, RZ, 0x7610, R156 ;  /* 0x00007610ff9c7816 */ /* 0x000fe4000000009c */
[----:B------:R-:W-:Y:S02]  /*6760*/  ISETP.GT.AND P0, PT, R4, 0x26, PT ;  /* 0x000000260400780c */ /* 0x000fe40003f04270 */
[----:B------:R-:W-:Y:S01]  /*6770*/  LEA.HI.X.SX32 R23, R18, R11, 0x1, P1 ;  /* 0x0000000b12177211 */ /* 0x000fe200008f0eff */
[----:B------:R-:W-:Y:S01]  /*6780*/  IMAD R18, R12, 0x27, RZ ;  /* 0x000000270c127824 */ /* 0x000fe200078e02ff */
[----:B0-----:R-:W-:-:S03]  /*6790*/  IADD3 R20, P1, R17, R6, RZ ;  /* 0x0000000611147210 */ /* 0x001fc60007f3e0ff */
[----:B------:R0:W4:Y:S01]  /*67a0*/  @P4 LDG.E.U8 R156, desc[UR14][R22.64] ;  /* 0x0000000e169c4981 */ /* 0x000122000c1e1100 */
[C---:B------:R-:W-:Y:S02]  /*67b0*/  ISETP.GT.AND P4, PT, R4.reuse, 0x28, PT ;  /* 0x000000280400780c */ /* 0x040fe40003f84270 */
[----:B------:R-:W-:Y:S02]  /*67c0*/  LEA.HI.X.SX32 R21, R17, R11, 0x1, P1 ;  /* 0x0000000b11157211 */ /* 0x000fe400008f0eff */
[----:B------:R-:W-:Y:S02]  /*67d0*/  PRMT R17, RZ, 0x7610, R17 ;  /* 0x00007610ff117816 */ /* 0x000fe40000000011 */
[----:B------:R-:W-:Y:S01]  /*67e0*/  ISETP.GT.AND P3, PT, R4, 0x27, PT ;  /* 0x000000270400780c */ /* 0x000fe20003f64270 */
[----:B0-----:R-:W-:Y:S01]  /*67f0*/  IMAD R23, R12, 0x28, RZ ;  /* 0x000000280c177824 */ /* 0x001fe200078e02ff */
[-C--:B------:R-:W-:Y:S02]  /*6800*/  IADD3 R158, P2, R18, R6.reuse, RZ ;  /* 0x00000006129e7210 */ /* 0x080fe40007f5e0ff */
[----:B------:R0:W4:Y:S02]  /*6810*/  @P0 LDG.E.U8 R17, desc[UR14][R20.64] ;  /* 0x0000000e14110981 */ /* 0x000124000c1e1100 */
[----:B------:R-:W-:-:S02]  /*6820*/  IADD3 R22, P1, R23, R6, RZ ;  /* 0x0000000617167210 */ /* 0x000fc40007f3e0ff */
[-C--:B------:R-:W-:Y:S01]  /*6830*/  LEA.HI.X.SX32 R159, R18, R11.reuse, 0x1, P2 ;  /* 0x0000000b129f7211 */ /* 0x080fe200010f0eff */
[----:B------:R-:W-:Y:S01]  /*6840*/  IMAD R18, R12, 0x29, RZ ;  /* 0x000000290c127824 */ /* 0x000fe200078e02ff */
[----:B------:R-:W-:Y:S02]  /*6850*/  ISETP.GT.AND P0, PT, R4, 0x29, PT ;  /* 0x000000290400780c */ /* 0x000fe40003f04270 */
[----:B------:R-:W-:Y:S02]  /*6860*/  LEA.HI.X.SX32 R23, R23, R11, 0x1, P1 ;  /* 0x0000000b17177211 */ /* 0x000fe400008f0eff */
[----:B0-----:R-:W-:Y:S02]  /*6870*/  PRMT R20, RZ, 0x7610, R20 ;  /* 0x00007610ff147816 */ /* 0x001fe40000000014 */
[----:B------:R-:W-:Y:S02]  /*6880*/  PRMT R21, RZ, 0x7610, R21 ;  /* 0x00007610ff157816 */ /* 0x000fe40000000015 */
[----:B------:R-:W-:-:S02]  /*6890*/  IADD3 R188, P1, R18, R6, RZ ;  /* 0x0000000612bc7210 */ /* 0x000fc40007f3e0ff */
[----:B------:R0:W4:Y:S01]  /*68a0*/  @P4 LDG.E.U8 R20, desc[UR14][R22.64] ;  /* 0x0000000e16144981 */ /* 0x000122000c1e1100 */
[----:B------:R-:W-:Y:S01]  /*68b0*/  IMAD R157, R12, 0x2b, RZ ;  /* 0x0000002b0c9d7824 */ /* 0x000fe200078e02ff */
[----:B------:R-:W-:Y:S02]  /*68c0*/  LEA.HI.X.SX32 R189, R18, R11, 0x1, P1 ;  /* 0x0000000b12bd7211 */ /* 0x000fe400008f0eff */
[----:B------:R1:W4:Y:S01]  /*68d0*/  @P3 LDG.E.U8 R21, desc[UR14][R158.64] ;  /* 0x0000000e9e153981 */ /* 0x000322000c1e1100 */
[C---:B------:R-:W-:Y:S02]  /*68e0*/  ISETP.GT.AND P3, PT, R4.reuse, 0x2a, PT ;  /* 0x0000002a0400780c */ /* 0x040fe40003f64270 */
[----:B------:R-:W-:Y:S01]  /*68f0*/  ISETP.GT.AND P4, PT, R4, 0x2b, PT ;  /* 0x0000002b0400780c */ /* 0x000fe20003f84270 */
[----:B0-----:R-:W-:Y:S01]  /*6900*/  IMAD R22, R12, 0x2a, RZ ;  /* 0x0000002a0c167824 */ /* 0x001fe200078e02ff */
[----:B------:R-:W-:-:S04]  /*6910*/  PRMT R23, RZ, 0x7610, R23 ;  /* 0x00007610ff177816 */ /* 0x000fc80000000017 */
[-C--:B-1----:R-:W-:Y:S02]  /*6920*/  IADD3 R158, P2, R22, R6.reuse, RZ ;  /* 0x00000006169e7210 */ /* 0x082fe40007f5e0ff */
[----:B------:R0:W4:Y:S01]  /*6930*/  @P0 LDG.E.U8 R23, desc[UR14][R188.64] ;  /* 0x0000000ebc170981 */ /* 0x000122000c1e1100 */
[----:B------:R-:W-:Y:S01]  /*6940*/  PRMT R18, RZ, 0x7610, R18 ;  /* 0x00007610ff127816 */ /* 0x000fe20000000012 */
[----:B------:R-:W-:Y:S01]  /*6950*/  IMAD R190, R12, 0x2c, RZ ;  /* 0x0000002c0cbe7824 */ /* 0x000fe200078e02ff */
[----:B------:R-:W-:Y:S02]  /*6960*/  LEA.HI.X.SX32 R159, R22, R11, 0x1, P2 ;  /* 0x0000000b169f7211 */ /* 0x000fe400010f0eff */
[----:B------:R-:W-:Y:S02]  /*6970*/  PRMT R22, RZ, 0x7610, R22 ;  /* 0x00007610ff167816 */ /* 0x000fe40000000016 */
[----:B0-----:R-:W-:Y:S01]  /*6980*/  IADD3 R188, P1, R157, R6, RZ ;  /* 0x000000069dbc7210 */ /* 0x001fe20007f3e0ff */
[----:B------:R0:W4:Y:S01]  /*6990*/  @P3 LDG.E.U8 R18, desc[UR14][R158.64] ;  /* 0x0000000e9e123981 */ /* 0x000122000c1e1100 */
[----:B------:R-:W-:-:S02]  /*69a0*/  ISETP.GT.AND P0, PT, R4, 0x2c, PT ;  /* 0x0000002c0400780c */ /* 0x000fc40003f04270 */
[----:B------:R-:W-:Y:S01]  /*69b0*/  LEA.HI.X.SX32 R189, R157, R11, 0x1, P1 ;  /* 0x0000000b9dbd7211 */ /* 0x000fe200008f0eff */
[----:B------:R-:W-:Y:S01]  /*69c0*/  IMAD R196, R12, 0x2e, RZ ;  /* 0x0000002e0cc47824 */ /* 0x000fe200078e02ff */
[----:B------:R-:W-:-:S03]  /*69d0*/  ISETP.GT.AND P3, PT, R4, 0x2d, PT ;  /* 0x0000002d0400780c */ /* 0x000fc60003f64270 */
[----:B------:R1:W4:Y:S01]  /*69e0*/  @P4 LDG.E.U8 R22, desc[UR14][R188.64] ;  /* 0x0000000ebc164981 */ /* 0x000322000c1e1100 */
[C---:B0-----:R-:W-:Y:S02]  /*69f0*/  IADD3 R158, P1, R190.reuse, R6, RZ ;  /* 0x00000006be9e7210 */ /* 0x041fe40007f3e0ff */
[----:B------:R-:W-:Y:S02]  /*6a00*/  PRMT R157, RZ, 0x7610, R157 ;  /* 0x00007610ff9d7816 */ /* 0x000fe4000000009d */
[----:B------:R-:W-:Y:S01]  /*6a10*/  LEA.HI.X.SX32 R159, R190, R11, 0x1, P1 ;  /* 0x0000000bbe9f7211 */ /* 0x000fe200008f0eff */
[----:B-1----:R-:W-:Y:S01]  /*6a20*/  IMAD R189, R12, 0x2d, RZ ;  /* 0x0000002d0cbd7824 */ /* 0x002fe200078e02ff */
[----:B------:R-:W-:-:S03]  /*6a30*/  ISETP.GT.AND P4, PT, R4, 0x2e, PT ;  /* 0x0000002e0400780c */ /* 0x000fc60003f84270 */
[----:B------:R0:W4:Y:S01]  /*6a40*/  @P0 LDG.E.U8 R157, desc[UR14][R158.64] ;  /* 0x0000000e9e9d0981 */ /* 0x000122000c1e1100 */
[-C--:B------:R-:W-:Y:S02]  /*6a50*/  IADD3 R188, P1, R196, R6.reuse, RZ ;  /* 0x00000006c4bc7210 */ /* 0x080fe40007f3e0ff */
[C---:B------:R-:W-:Y:S01]  /*6a60*/  IADD3 R190, P2, R189.reuse, R6, RZ ;  /* 0x00000006bdbe7210 */ /* 0x040fe20007f5e0ff */
[----:B------:R-:W-:Y:S01]  /*6a70*/  IMAD R197, R12, 0x2f, RZ ;  /* 0x0000002f0cc57824 */ /* 0x000fe200078e02ff */
[----:B------:R-:W-:Y:S02]  /*6a80*/  ISETP.GT.AND P0, PT, R4, 0x2f, PT ;  /* 0x0000002f0400780c */ /* 0x000fe40003f04270 */
[----:B------:R-:W-:Y:S02]  /*6a90*/  LEA.HI.X.SX32 R191, R189, R11, 0x1, P2 ;  /* 0x0000000bbdbf7211 */ /* 0x000fe400010f0eff */
[----:B0-----:R-:W-:Y:S02]  /*6aa0*/  PRMT R159, RZ, 0x7610, R159 ;  /* 0x00007610ff9f7816 */ /* 0x001fe4000000009f */
[----:B------:R-:W-:-:S02]  /*6ab0*/  PRMT R158, RZ, 0x7610, R158 ;  /* 0x00007610ff9e7816 */ /* 0x000fc4000000009e */
[----:B------:R-:W-:Y:S02]  /*6ac0*/  LEA.HI.X.SX32 R189, R196, R11, 0x1, P1 ;  /* 0x0000000bc4bd7211 */ /* 0x000fe400008f0eff */
[----:B------:R0:W4:Y:S01]  /*6ad0*/  @P3 LDG.E.U8 R159, desc[UR14][R190.64] ;  /* 0x0000000ebe9f3981 */ /* 0x000122000c1e1100 */
[----:B------:R-:W-:-:S03]  /*6ae0*/  ISETP.GT.AND P2, PT, R4, 0x30, PT ;  /* 0x000000300400780c */ /* 0x000fc60003f44270 */
[----:B------:R1:W4:Y:S01]  /*6af0*/  @P4 LDG.E.U8 R158, desc[UR14][R188.64] ;  /* 0x0000000ebc9e4981 */ /* 0x000322000c1e1100 */
[----:B------:R-:W-:Y:S02]  /*6b00*/  PRMT R196, RZ, 0x7610, R196 ;  /* 0x00007610ffc47816 */ /* 0x000fe400000000c4 */
[----:B0-----:R-:W-:Y:S01]  /*6b10*/  IADD3 R190, P1, R197, R6, RZ ;  /* 0x00000006c5be7210 */ /* 0x001fe20007f3e0ff */
[----:B-1----:R-:W-:-:S03]  /*6b20*/  IMAD R189, R12, 0x30, RZ ;  /* 0x000000300cbd7824 */ /* 0x002fc600078e02ff */
[----:B------:R-:W-:Y:S02]  /*6b30*/  LEA.HI.X.SX32 R191, R197, R11, 0x1, P1 ;  /* 0x0000000bc5bf7211 */ /* 0x000fe400008f0eff */
[----:B------:R-:W-:-:S03]  /*6b40*/  IADD3 R188, P1, R189, R6, RZ ;  /* 0x00000006bdbc7210 */ /* 0x000fc60007f3e0ff */
[----:B------:R0:W4:Y:S01]  /*6b50*/  @P0 LDG.E.U8 R196, desc[UR14][R190.64] ;  /* 0x0000000ebec40981 */ /* 0x000122000c1e1100 */
[----:B------:R-:W-:Y:S02]  /*6b60*/  LEA.HI.X.SX32 R189, R189, R11, 0x1, P1 ;  /* 0x0000000bbdbd7211 */ /* 0x000fe400008f0eff */
[----:B------:R-:W-:Y:S02]  /*6b70*/  ISETP.GT.AND P1, PT, R4, 0x31, PT ;  /* 0x000000310400780c */ /* 0x000fe40003f24270 */
[----:B0-----:R-:W-:Y:S01]  /*6b80*/  PRMT R190, RZ, 0x7610, R190 ;  /* 0x00007610ffbe7816 */ /* 0x001fe200000000be */
[----:B------:R-:W-:-:S05]  /*6b90*/  IMAD R191, R12, 0x31, RZ ;  /* 0x000000310cbf7824 */ /* 0x000fca00078e02ff */
[----:B------:R0:W4:Y:S02]  /*6ba0*/  @P2 LDG.E.U8 R190, desc[UR14][R188.64] ;  /* 0x0000000ebcbe2981 */ /* 0x000124000c1e1100 */
[----:B0-----:R-:W-:-:S04]  /*6bb0*/  IADD3 R188, P0, R191, R6, RZ ;  /* 0x00000006bfbc7210 */ /* 0x001fc80007f1e0ff */
[----:B------:R-:W-:Y:S02]  /*6bc0*/  LEA.HI.X.SX32 R189, R191, R11, 0x1, P0 ;  /* 0x0000000bbfbd7211 */ /* 0x000fe400000f0eff */
[----:B------:R-:W-:-:S06]  /*6bd0*/  PRMT R191, RZ, 0x7610, R191 ;  /* 0x00007610ffbf7816 */ /* 0x000fcc00000000bf */
[----:B------:R0:W4:Y:S01]  /*6be0*/  @P1 LDG.E.U8 R191, desc[UR14][R188.64] ;  /* 0x0000000ebcbf1981 */ /* 0x000122000c1e1100 */
[----:B------:R-:W-:Y:S01]  /*6bf0*/  ISETP.GT.AND P1, PT, R4, 0x32, PT ;  /* 0x000000320400780c */ /* 0x000fe20003f24270 */
[----:B0-----:R-:W-:Y:S01]  /*6c00*/  IMAD R189, R12, 0x32, RZ ;  /* 0x000000320cbd7824 */ /* 0x001fe200078e02ff */
[----:B------:R-:W-:-:S04]  /*6c10*/  PRMT R197, RZ, 0x7610, R197 ;  /* 0x00007610ffc57816 */ /* 0x000fc800000000c5 */
[----:B------:R-:W-:-:S04]  /*6c20*/  IADD3 R188, P0, R189, R6, RZ ;  /* 0x00000006bdbc7210 */ /* 0x000fc80007f1e0ff */
[----:B------:R-:W-:-:S05]  /*6c30*/  LEA.HI.X.SX32 R189, R189, R11, 0x1, P0 ;  /* 0x0000000bbdbd7211 */ /* 0x000fca00000f0eff */
        /* <DEDUP_REMOVED lines=79> */
[----:B--2---:R-:W-:Y:S02]  /*7130*/  LOP3.LUT R162, R162, 0xffff, RZ, 0xc0, !PT ;  /* 0x0000ffffa2a27812 */ /* 0x004fe400078ec0ff */
[----:B---3--:R-:W-:Y:S02]  /*7140*/  LOP3.LUT R163, R163, 0xffff, RZ, 0xc0, !PT ;  /* 0x0000ffffa3a37812 */ /* 0x008fe400078ec0ff */
[----:B----4-:R-:W-:Y:S02]  /*7150*/  LOP3.LUT R180, R180, 0xffff, RZ, 0xc0, !PT ;  /* 0x0000ffffb4b47812 */ /* 0x010fe400078ec0ff */
[----:B------:R-:W-:Y:S02]  /*7160*/  LOP3.LUT R181, R181, 0xffff, RZ, 0xc0, !PT ;  /* 0x0000ffffb5b57812 */ /* 0x000fe400078ec0ff */
[----:B------:R-:W-:Y:S02]  /*7170*/  LOP3.LUT R182, R182, 0xffff, RZ, 0xc0, !PT ;  /* 0x0000ffffb6b67812 */ /* 0x000fe400078ec0ff */
[----:B------:R-:W-:-:S02]  /*7180*/  LOP3.LUT R183, R183, 0xffff, RZ, 0xc0, !PT ;  /* 0x0000ffffb7b77812 */ /* 0x000fc400078ec0ff */
[----:B------:R-:W-:Y:S02]  /*7190*/  LOP3.LUT R184, R184, 0xffff, RZ, 0xc0, !PT ;  /* 0x0000ffffb8b87812 */ /* 0x000fe400078ec0ff */
[----:B------:R-:W-:Y:S02]  /*71a0*/  LOP3.LUT R185, R185, 0xffff, RZ, 0xc0, !PT ;  /* 0x0000ffffb9b97812 */ /* 0x000fe400078ec0ff */
[----:B------:R-:W-:Y:S02]  /*71b0*/  LOP3.LUT R186, R186, 0xffff, RZ, 0xc0, !PT ;  /* 0x0000ffffbaba7812 */ /* 0x000fe400078ec0ff */
[----:B------:R-:W-:Y:S02]  /*71c0*/  LOP3.LUT R187, R187, 0xffff, RZ, 0xc0, !PT ;  /* 0x0000ffffbbbb7812 */ /* 0x000fe400078ec0ff */
[----:B------:R-:W-:Y:S02]  /*71d0*/  LOP3.LUT R192, R192, 0xffff, RZ, 0xc0, !PT ;  /* 0x0000ffffc0c07812 */ /* 0x000fe400078ec0ff */
[----:B------:R-:W-:-:S02]  /*71e0*/  LOP3.LUT R193, R193, 0xffff, RZ, 0xc0, !PT ;  /* 0x0000ffffc1c17812 */ /* 0x000fc400078ec0ff */
[----:B------:R-:W-:Y:S02]  /*71f0*/  LOP3.LUT R160, R160, 0xffff, RZ, 0xc0, !PT ;  /* 0x0000ffffa0a07812 */ /* 0x000fe400078ec0ff */
[----:B------:R-:W-:Y:S02]  /*7200*/  LOP3.LUT R194, R194, 0xffff, RZ, 0xc0, !PT ;  /* 0x0000ffffc2c27812 */ /* 0x000fe400078ec0ff */
[----:B------:R-:W-:Y:S02]  /*7210*/  LOP3.LUT R195, R195, 0xffff, RZ, 0xc0, !PT ;  /* 0x0000ffffc3c37812 */ /* 0x000fe400078ec0ff */
[----:B------:R-:W-:Y:S02]  /*7220*/  LOP3.LUT R161, R161, 0xffff, RZ, 0xc0, !PT ;  /* 0x0000ffffa1a17812 */ /* 0x000fe400078ec0ff */
[----:B0-----:R-:W-:Y:S02]  /*7230*/  PRMT R188, R162, 0x3340, R163 ;  /* 0x00003340a2bc7816 */ /* 0x001fe400000000a3 */
[----:B------:R-:W-:-:S02]  /*7240*/  PRMT R180, R180, 0x3340, R181 ;  /* 0x00003340b4b47816 */ /* 0x000fc400000000b5 */
[----:B------:R-:W-:Y:S02]  /*7250*/  PRMT R182, R182, 0x3340, R183 ;  /* 0x00003340b6b67816 */ /* 0x000fe400000000b7 */
[----:B------:R-:W-:Y:S02]  /*7260*/  PRMT R184, R184, 0x3340, R185 ;  /* 0x00003340b8b87816 */ /* 0x000fe400000000b9 */
[----:B------:R-:W-:Y:S02]  /*7270*/  PRMT R162, R186, 0x3340, R187 ;  /* 0x00003340baa27816 */ /* 0x000fe400000000bb */
[----:B------:R-:W-:Y:S02]  /*7280*/  PRMT R192, R192, 0x3340, R193 ;  /* 0x00003340c0c07816 */ /* 0x000fe400000000c1 */
[----:B------:R-:W-:Y:S02]  /*7290*/  PRMT R163, R194, 0x3340, R195 ;  /* 0x00003340c2a37816 */ /* 0x000fe400000000c3 */
[----:B------:R-:W-:-:S02]  /*72a0*/  PRMT R160, R160, 0x3340, R161 ;  /* 0x00003340a0a07816 */ /* 0x000fc400000000a1 */
[----:B------:R-:W-:Y:S02]  /*72b0*/  PRMT R161, R180, 0x5410, R182 ;  /* 0x00005410b4a17816 */ /* 0x000fe400000000b6 */
[----:B------:R-:W-:Y:S02]  /*72c0*/  PRMT R162, R184, 0x5410, R162 ;  /* 0x00005410b8a27816 */ /* 0x000fe400000000a2 */
[----:B------:R-:W-:Y:S02]  /*72d0*/  PRMT R163, R192, 0x5410, R163 ;  /* 0x00005410c0a37816 */ /* 0x000fe400000000a3 */
[----:B------:R-:W-:Y:S01]  /*72e0*/  PRMT R160, R160, 0x5410, R188 ;  /* 0x00005410a0a07816 */ /* 0x000fe200000000bc */
[----:B------:R-:W-:Y:S01]  /*72f0*/  BAR.SYNC.DEFER_BLOCKING 0x0 ;  /* 0x0000000000007b1d */ /* 0x000fe20000010000 */
[----:B------:R-:W-:-:S05]  /*7300*/  ISETP.GE.AND P0, PT, R5, R4, PT ;  /* 0x000000040500720c */ /* 0x000fca0003f06270 */
[----:B------:R0:W-:Y:S04]  /*7310*/  STL [R1+0x1bc], R6 ;  /* 0x0001bc0601007387 */ /* 0x0001e80000100800 */
[----:B0-----:R-:W2:Y:S04]  /*7320*/  LDL R6, [R1+0x138] ;  /* 0x0001380001067983 */ /* 0x001ea80000100800 */
[----:B------:R0:W-:Y:S04]  /*7330*/  STS.128 [R2+UR12], R160 ;  /* 0x000000a002007988 */ /* 0x0001e80008000c0c */
[----:B0-----:R-:W3:Y:S04]  /*7340*/  LDL R162, [R1+0x15c] ;  /* 0x00015c0001a27983 */ /* 0x001ee80000100800 */
[----:B------:R-:W4:Y:S04]  /*7350*/  LDL R163, [R1+0x13c] ;  /* 0x00013c0001a37983 */ /* 0x000f280000100800 */
[----:B------:R-:W2:Y:S04]  /*7360*/  LDL R2, [R1+0x11c] ;  /* 0x00011c0001027983 */ /* 0x000ea80000100800 */
[----:B------:R-:W4:Y:S01]  /*7370*/  LDL.LU R5, [R1+0x158] ;  /* 0x0001580001057983 */ /* 0x000f220000300800 */
[----:B------:R-:W-:-:S02]  /*7380*/  IADD3 RZ, P1, R3, R7, RZ ;  /* 0x0000000703ff7210 */ /* 0x000fc40007f3e0ff */
[----:B------:R-:W-:Y:S01]  /*7390*/  SHF.R.S32.HI R12, RZ, 0x1f, R3 ;  /* 0x0000001fff0c7819 */ /* 0x000fe20000011403 */
[----:B------:R-:W-:Y:S01]  /*73a0*/  IMAD.IADD R160, R3, 0x1, R7 ;  /* 0x0000000103a07824 */ /* 0x000fe200078e0207 */
[----:B------:R-:W-:-:S03]  /*73b0*/  PRMT R180, RZ, 0x7610, R180 ;  /* 0x00007610ffb47816 */ /* 0x000fc600000000b4 */
[C---:B------:R-:W-:Y:S01]  /*73c0*/  IMAD.X R161, R12.reuse, 0x1, R233, P1 ;  /* 0x000000010ca17824 */ /* 0x040fe200008e06e9 */
[C---:B------:R-:W-:Y:S02]  /*73d0*/  IADD3 RZ, P1, R3.reuse, R9, RZ ;  /* 0x0000000903ff7210 */ /* 0x040fe40007f3e0ff */
[----:B------:R-:W-:Y:S02]  /*73e0*/  PRMT R181, RZ, 0x7610, R181 ;  /* 0x00007610ffb57816 */ /* 0x000fe400000000b5 */
[----:B------:R0:W2:Y:S01]  /*73f0*/  @!P0 LDG.E.U8 R180, desc[UR14][R160.64] ;  /* 0x0000000ea0b48981 */ /* 0x0000a2000c1e1100 */
[----:B------:R-:W-:Y:S01]  /*7400*/  PRMT R182, RZ, 0x7610, R182 ;  /* 0x00007610ffb67816 */ /* 0x000fe200000000b6 */
[C---:B0-----:R-:W-:Y:S02]  /*7410*/  IMAD.IADD R160, R3.reuse, 0x1, R9 ;  /* 0x0000000103a07824 */ /* 0x041fe400078e0209 */
[----:B------:R-:W-:Y:S01]  /*7420*/  IMAD.X R161, R12, 0x1, R231, P1 ;  /* 0x000000010ca17824 */ /* 0x000fe200008e06e7 */
[----:B------:R-:W-:-:S04]  /*7430*/  IADD3 RZ, P1, R3, R16, RZ ;  /* 0x0000001003ff7210 */ /* 0x000fc80007f3e0ff */
[----:B------:R0:W2:Y:S02]  /*7440*/  @!P0 LDG.E.U8 R181, desc[UR14][R160.64] ;  /* 0x0000000ea0b58981 */ /* 0x0000a4000c1e1100 */
[----:B0-----:R-:W-:Y:S02]  /*7450*/  IMAD.IADD R160, R3, 0x1, R16 ;  /* 0x0000000103a07824 */ /* 0x001fe400078e0210 */
[----:B------:R-:W-:-:S05]  /*7460*/  IMAD.X R161, R12, 0x1, R229, P1 ;  /* 0x000000010ca17824 */ /* 0x000fca00008e06e5 */
[----:B------:R0:W2:Y:S01]  /*7470*/  @!P0 LDG.E.U8 R182, desc[UR14][R160.64] ;  /* 0x0000000ea0b68981 */ /* 0x0000a2000c1e1100 */
[----:B------:R-:W-:Y:S02]  /*7480*/  PRMT R183, RZ, 0x7610, R183 ;  /* 0x00007610ffb77816 */ /* 0x000fe400000000b7 */
[----:B0-----:R-:W-:-:S05]  /*7490*/  IADD3 R160, P1, R3, R0, RZ ;  /* 0x0000000003a07210 */ /* 0x001fca0007f3e0ff */
[----:B------:R-:W-:-:S05]  /*74a0*/  IMAD.X R161, R12, 0x1, R15, P1 ;  /* 0x000000010ca17824 */ /* 0x000fca00008e060f */
[----:B------:R3:W2:Y:S01]  /*74b0*/  @!P0 LDG.E.U8 R183, desc[UR14][R160.64] ;  /* 0x0000000ea0b78981 */ /* 0x0006a2000c1e1100 */
[----:B------:R-:W-:Y:S02]  /*74c0*/  PRMT R184, RZ, 0x7610, R184 ;  /* 0x00007610ffb87816 */ /* 0x000fe400000000b8 */
[----:B------:R-:W-:Y:S02]  /*74d0*/  PRMT R185, RZ, 0x7610, R185 ;  /* 0x00007610ffb97816 */ /* 0x000fe400000000b9 */
[----:B---3--:R-:W-:-:S05]  /*74e0*/  IADD3 R160, P1, R3, R162, RZ ;  /* 0x000000a203a07210 */ /* 0x008fca0007f3e0ff */
[----:B----4-:R-:W-:-:S05]  /*74f0*/  IMAD.X R161, R12, 0x1, R5, P1 ;  /* 0x000000010ca17824 */ /* 0x010fca00008e0605 */
[----:B------:R0:W3:Y:S02]  /*7500*/  @!P0 LDG.E.U8 R184, desc[UR14][R160.64] ;  /* 0x0000000ea0b88981 */ /* 0x0000e4000c1e1100 */
[----:B0-----:R-:W-:-:S05]  /*7510*/  IADD3 R160, P1, R3, R163, RZ ;  /* 0x000000a303a07210 */ /* 0x001fca0007f3e0ff */
[----:B--2---:R-:W-:Y:S01]  /*7520*/  IMAD.X R161, R12, 0x1, R6, P1 ;  /* 0x000000010ca17824 */ /* 0x004fe200008e0606 */
[----:B------:R0:W-:Y:S04]  /*7530*/  STL [R1+0x17c], R5 ;  /* 0x00017c0501007387 */ /* 0x0001e80000100800 */
[----:B------:R1:W2:Y:S01]  /*7540*/  @!P0 LDG.E.U8 R185, desc[UR14][R160.64] ;  /* 0x0000000ea0b98981 */ /* 0x0002a2000c1e1100 */
[----:B------:R-:W-:Y:S02]  /*7550*/  PRMT R186, RZ, 0x7610, R186 ;  /* 0x00007610ffba7816 */ /* 0x000fe400000000ba */
[----:B------:R-:W-:Y:S01]  /*7560*/  PRMT R187, RZ, 0x7610, R187 ;  /* 0x00007610ffbb7816 */ /* 0x000fe200000000bb */
[----:B------:R-:W4:Y:S04]  /*7570*/  LDL R163, [R1+0xd8] ;  /* 0x0000d80001a37983 */ /* 0x000f280000100800 */
[----:B------:R-:W3:Y:S04]  /*7580*/  LDL R162, [R1+0xbc] ;  /* 0x0000bc0001a27983 */ /* 0x000ee80000100800 */
[----:B------:R-:W2:Y:S01]  /*7590*/  LDL R161, [R1+0x118] ;  /* 0x0001180001a17983 */ /* 0x000ea20000100800 */
[----:B-1----:R-:W-:-:S03]  /*75a0*/  IADD3 R160, P1, R3, R2, RZ ;  /* 0x0000000203a07210 */ /* 0x002fc60007f3e0ff */
[----:B------:R-:W3:Y:S04]  /*75b0*/  LDL R6, [R1+0xb8] ;  /* 0x0000b80001067983 */ /* 0x000ee80000100800 */
[----:B0-----:R-:W3:Y:S04]  /*75c0*/  LDL R5, [R1+0x9c] ;  /* 0x00009c0001057983 */ /* 0x001ee80000100800 */
[----:B------:R-:W3:Y:S01]  /*75d0*/  LDL R2, [R1+0x98] ;  /* 0x0000980001027983 */ /* 0x000ee20000100800 */
[----:B--2---:R-:W-:-:S05]  /*75e0*/  IMAD.X R161, R12, 0x1, R161, P1 ;  /* 0x000000010ca17824 */ /* 0x004fca00008e06a1 */
[----:B------:R0:W2:Y:S04]  /*75f0*/  @!P0 LDG.E.U8 R186, desc[UR14][R160.64] ;  /* 0x0000000ea0ba8981 */ /* 0x0000a8000c1e1100 */
[----:B------:R-:W0:Y:S02]  /*7600*/  LDL R161, [R1+0xfc] ;  /* 0x0000fc0001a17983 */ /* 0x000e240000100800 */
[----:B0-----:R-:W-:Y:S02]  /*7610*/  IADD3 R160, P1, R3, R161, RZ ;  /* 0x000000a103a07210 */ /* 0x001fe40007f3e0ff */
[----:B------:R-:W4:Y:S03]  /*7620*/  LDL R161, [R1+0xf8] ;  /* 0x0000f80001a17983 */ /* 0x000f260000100800 */
[----:B----4-:R-:W-:-:S05]  /*7630*/  IMAD.X R161, R12, 0x1, R161, P1 ;  /* 0x000000010ca17824 */ /* 0x010fca00008e06a1 */
[----:B------:R0:W4:Y:S04]  /*7640*/  @!P0 LDG.E.U8 R187, desc[UR14][R160.64] ;  /* 0x0000000ea0bb8981 */ /* 0x000128000c1e1100 */
[----:B------:R-:W0:Y:S01]  /*7650*/  LDL R161, [R1+0xdc] ;  /* 0x0000dc0001a17983 */ /* 0x000e220000100800 */
[----:B------:R-:W-:Y:S02]  /*7660*/  PRMT R188, RZ, 0x7610, R188 ;  /* 0x00007610ffbc7816 */ /* 0x000fe400000000bc */
[----:B------:R-:W-:Y:S02]  /*7670*/  PRMT R189, RZ, 0x7610, R189 ;  /* 0x00007610ffbd7816 */ /* 0x000fe400000000bd */
[----:B------:R-:W-:Y:S02]  /*7680*/  LOP3.LUT R166, R166, 0xffff, RZ, 0xc0, !PT ;  /* 0x0000ffffa6a67812 */ /* 0x000fe400078ec0ff */
[----:B------:R-:W-:-:S02]  /*7690*/  LOP3.LUT R167, R167, 0xffff, RZ, 0xc0, !PT ;  /* 0x0000ffffa7a77812 */ /* 0x000fc400078ec0ff */
[----:B------:R-:W-:Y:S02]  /*76a0*/  LOP3.LUT R178, R178, 0xffff, RZ, 0xc0, !PT ;  /* 0x0000ffffb2b27812 */ /* 0x000fe400078ec0ff */
[----:B------:R-:W-:Y:S02]  /*76b0*/  LOP3.LUT R179, R179, 0xffff, RZ, 0xc0, !PT ;  /* 0x0000ffffb3b37812 */ /* 0x000fe400078ec0ff */
[----:B0-----:R-:W-:-:S05]  /*76c0*/  IADD3 R160, P1, R3, R161, RZ ;  /* 0x000000a103a07210 */ /* 0x001fca0007f3e0ff */
[----:B------:R-:W-:-:S05]  /*76d0*/  IMAD.X R161, R12, 0x1, R163, P1 ;  /* 0x000000010ca17824 */ /* 0x000fca00008e06a3 */
[----:B------:R3:W4:Y:S02]  /*76e0*/  @!P0 LDG.E.U8 R188, desc[UR14][R160.64] ;  /* 0x0000000ea0bc8981 */ /* 0x000724000c1e1100 */
[----:B---3--:R-:W-:-:S05]  /*76f0*/  IADD3 R160, P1, R3, R162, RZ ;  /* 0x000000a203a07210 */ /* 0x008fca0007f3e0ff */
[----:B------:R-:W-:Y:S01]  /*7700*/  IMAD.X R161, R12, 0x1, R6, P1 ;  /* 0x000000010ca17824 */ /* 0x000fe200008e0606 */
[----:B------:R-:W-:Y:S01]  /*7710*/  PRMT R163, R178, 0x3340, R166 ;  /* 0x00003340b2a37816 */ /* 0x000fe200000000a6 */
[----:B------:R-:W3:Y:S04]  /*7720*/  LDL R6, [R1+0x38] ;  /* 0x0000380001067983 */ /* 0x000ee80000100800 */
[----:B------:R0:W4:Y:S01]  /*7730*/  @!P0 LDG.E.U8 R189, desc[UR14][R160.64] ;  /* 0x0000000ea0bd8981 */ /* 0x000122000c1e1100 */
[----:B------:R-:W-:-:S03]  /*7740*/  PRMT R162, R179, 0x3340, R167 ;  /* 0x00003340b3a27816 */ /* 0x000fc600000000a7 */
[----:B------:R-:W2:Y:S04]  /*7750*/  LDL R166, [R1+0x78] ;  /* 0x0000780001a67983 */ /* 0x000ea80000100800 */
[----:B------:R-:W3:Y:S01]  /*7760*/  LDL R167, [R1+0x5c] ;  /* 0x00005c0001a77983 */ /* 0x000ee20000100800 */
[----:B0-----:R-:W-:-:S03]  /*7770*/  IADD3 R160, P1, R3, R5, RZ ;  /* 0x0000000503a07210 */ /* 0x001fc60007f3e0ff */
[----:B------:R-:W4:Y:S02]  /*7780*/  LDL R5, [R1+0x7c] ;  /* 0x00007c0001057983 */ /* 0x000f240000100800 */
[----:B------:R-:W-:Y:S02]  /*7790*/  IMAD.X R161, R12, 0x1, R2, P1 ;  /* 0x000000010ca17824 */ /* 0x000fe400008e0602 */
[----:B------:R-:W2:Y:S01]  /*77a0*/  LDL R2, [R1+0x16c] ;  /* 0x00016c0001027983 */ /* 0x000ea20000100800 */
[----:B------:R-:W-:Y:S02]  /*77b0*/  PRMT R192, RZ, 0x7610, R192 ;  /* 0x00007610ffc07816 */ /* 0x000fe400000000c0 */
[----:B------:R-:W-:Y:S02]  /*77c0*/  LOP3.LUT R172, R172, 0xffff, RZ, 0xc0, !PT ;  /* 0x0000ffffacac7812 */ /* 0x000fe400078ec0ff */
[----:B------:R-:W-:Y:S02]  /*77d0*/  LOP3.LUT R171, R171, 0xffff, RZ, 0xc0, !PT ;  /* 0x0000ffffabab7812 */ /* 0x000fe400078ec0ff */
[----:B------:R-:W-:Y:S01]  /*77e0*/  LOP3.LUT R174, R174, 0xffff, RZ, 0xc0, !PT ;  /* 0x0000ffffaeae7812 */ /* 0x000fe200078ec0ff */
[----:B------:R0:W3:Y:S01]  /*77f0*/  @!P0 LDG.E.U8 R192, desc[UR14][R160.64] ;  /* 0x0000000ea0c08981 */ /* 0x0000e2000c1e1100 */
        /* <DEDUP_REMOVED lines=9> */
[----:B------:R-:W-:Y:S02]  /*7890*/  PRMT R171, R172, 0x3340, R171 ;  /* 0x00003340acab7816 */ /* 0x000fe400000000ab */
[----:B0-----:R-:W-:Y:S02]  /*78a0*/  PRMT R160, R174, 0x3340, R170 ;  /* 0x00003340aea07816 */ /* 0x001fe400000000aa */
[----:B------:R-:W-:Y:S02]  /*78b0*/  PRMT R169, R173, 0x3340, R169 ;  /* 0x00003340ada97816 */ /* 0x000fe400000000a9 */
[----:B------:R-:W-:-:S02]  /*78c0*/  PRMT R161, R176, 0x3340, R168 ;  /* 0x00003340b0a17816 */ /* 0x000fc400000000a8 */
[----:B------:R-:W-:Y:S02]  /*78d0*/  PRMT R175, R175, 0x3340, R164 ;  /* 0x00003340afaf7816 */ /* 0x000fe400000000a4 */
[----:B------:R-:W-:Y:S02]  /*78e0*/  PRMT R177, R177, 0x3340, R165 ;  /* 0x00003340b1b17816 */ /* 0x000fe400000000a5 */
[----:B------:R-:W-:Y:S02]  /*78f0*/  PRMT R160, R171, 0x5410, R160 ;  /* 0x00005410aba07816 */ /* 0x000fe400000000a0 */
[----:B------:R-:W-:Y:S02]  /*7900*/  PRMT R161, R169, 0x5410, R161 ;  /* 0x00005410a9a17816 */ /* 0x000fe400000000a1 */
[----:B------:R-:W-:Y:S02]  /*7910*/  PRMT R162, R175, 0x5410, R162 ;  /* 0x00005410afa27816 */ /* 0x000fe400000000a2 */
[----:B------:R-:W-:-:S02]  /*7920*/  PRMT R163, R177, 0x5410, R163 ;  /* 0x00005410b1a37816 */ /* 0x000fc400000000a3 */
[C---:B----4-:R-:W-:Y:S02]  /*7930*/  IADD3 R164, P1, R3.reuse, R5, RZ ;  /* 0x0000000503a47210 */ /* 0x050fe40007f3e0ff */
[----:B------:R-:W4:Y:S04]  /*7940*/  LDL R5, [R1+0x18] ;  /* 0x0000180001057983 */ /* 0x000f280000100800 */
[----:B--2---:R0:W-:Y:S01]  /*7950*/  STS.128 [R2+UR12], R160 ;  /* 0x000000a002007988 */ /* 0x0041e20008000c0c */
[----:B------:R-:W-:Y:S01]  /*7960*/  IMAD.X R165, R12, 0x1, R166, P1 ;  /* 0x000000010ca57824 */ /* 0x000fe200008e06a6 */
[----:B---3--:R-:W-:Y:S02]  /*7970*/  IADD3 R166, P1, R3, R167, RZ ;  /* 0x000000a703a67210 */ /* 0x008fe40007f3e0ff */
[----:B------:R-:W2:Y:S04]  /*7980*/  LDL R167, [R1+0x58] ;  /* 0x0000580001a77983 */ /* 0x000ea80000100800 */
[----:B0-----:R-:W3:Y:S04]  /*7990*/  LDL R162, [R1+0x3c] ;  /* 0x00003c0001a27983 */ /* 0x001ee80000100800 */
[----:B------:R-:W4:Y:S01]  /*79a0*/  LDL R163, [R1+0x1c] ;  /* 0x00001c0001a37983 */ /* 0x000f220000100800 */
[----:B------:R-:W-:-:S02]  /*79b0*/  PRMT R168, RZ, 0x7610, R168 ;  /* 0x00007610ffa87816 */ /* 0x000fc400000000a8 */
[----:B------:R-:W-:Y:S01]  /*79c0*/  PRMT R169, RZ, 0x7610, R169 ;  /* 0x00007610ffa97816 */ /* 0x000fe200000000a9 */
[----:B------:R-:W4:Y:S04]  /*79d0*/  LDL.LU R2, [R1+0x150] ;  /* 0x0001500001027983 */ /* 0x000f280000300800 */
[----:B------:R0:W4:Y:S02]  /*79e0*/  @!P0 LDG.E.U8 R168, desc[UR14][R164.64] ;  /* 0x0000000ea4a88981 */ /* 0x000124000c1e1100 */
[----:B0-----:R-:W-:Y:S02]  /*79f0*/  PRMT R164, RZ, 0x7610, R164 ;  /* 0x00007610ffa47816 */ /* 0x001fe400000000a4 */
[----:B------:R-:W-:Y:S02]  /*7a00*/  PRMT R165, RZ, 0x7610, R165 ;  /* 0x00007610ffa57816 */ /* 0x000fe400000000a5 */
[----:B------:R-:W-:Y:S01]  /*7a10*/  PRMT R170, RZ, 0x7610, R170 ;  /* 0x00007610ffaa7816 */ /* 0x000fe200000000aa */
[----:B--2---:R-:W-:-:S05]  /*7a20*/  IMAD.X R167, R12, 0x1, R167, P1 ;  /* 0x000000010ca77824 */ /* 0x004fca00008e06a7 */
[----:B------:R0:W2:Y:S01]  /*7a30*/  @!P0 LDG.E.U8 R164, desc[UR14][R166.64] ;  /* 0x0000000ea6a48981 */ /* 0x0000a2000c1e1100 */
[C---:B---3--:R-:W-:Y:S02]  /*7a40*/  IADD3 R160, P2, R3.reuse, R162, RZ ;  /* 0x000000a203a07210 */ /* 0x048fe40007f5e0ff */
[----:B----4-:R-:W-:-:S03]  /*7a50*/  IADD3 R162, P1, R3, R163, RZ ;  /* 0x000000a303a27210 */ /* 0x010fc60007f3e0ff */
[C---:B------:R-:W-:Y:S01]  /*7a60*/  IMAD.X R161, R12.reuse, 0x1, R6, P2 ;  /* 0x000000010ca17824 */ /* 0x040fe200010e0606 */
[----:B0-----:R-:W-:Y:S01]  /*7a70*/  PRMT R166, RZ, 0x7610, R166 ;  /* 0x00007610ffa67816 */ /* 0x001fe200000000a6 */
[----:B------:R-:W3:Y:S01]  /*7a80*/  LDL R6, [R1+0x154] ;  /* 0x0001540001067983 */ /* 0x000ee20000100800 */
[----:B------:R-:W-:-:S03]  /*7a90*/  IMAD.X R163, R12, 0x1, R5, P1 ;  /* 0x000000010ca37824 */ /* 0x000fc600008e0605 */
[----:B------:R0:W4:Y:S01]  /*7aa0*/  @!P0 LDG.E.U8 R165, desc[UR14][R160.64] ;  /* 0x0000000ea0a58981 */ /* 0x000122000c1e1100 */
[----:B------:R-:W-:-:S03]  /*7ab0*/  PRMT R167, RZ, 0x7610, R167 ;  /* 0x00007610ffa77816 */ /* 0x000fc600000000a7 */
[----:B------:R1:W4:Y:S04]  /*7ac0*/  @!P0 LDG.E.U8 R166, desc[UR14][R162.64] ;  /* 0x0000000ea2a68981 */ /* 0x000328000c1e1100 */
[----:B------:R-:W2:Y:S01]  /*7ad0*/  LDL R5, [R1+0x114] ;  /* 0x0001140001057983 */ /* 0x000ea20000100800 */
[----:B0-----:R-:W-:-:S05]  /*7ae0*/  IADD3 R160, P1, R3, R252, RZ ;  /* 0x000000fc03a07210 */ /* 0x001fca0007f3e0ff */
[----:B------:R-:W-:Y:S01]  /*7af0*/  IMAD.X R161, R12, 0x1, R251, P1 ;  /* 0x000000010ca17824 */ /* 0x000fe200008e06fb */
[----:B-1----:R-:W-:-:S04]  /*7b00*/  IADD3 R162, P1, R3, R244, RZ ;  /* 0x000000f403a27210 */ /* 0x002fc80007f3e0ff */
[----:B------:R0:W4:Y:S01]  /*7b10*/  @!P0 LDG.E.U8 R167, desc[UR14][R160.64] ;  /* 0x0000000ea0a78981 */ /* 0x000122000c1e1100 */
[----:B------:R-:W-:-:S05]  /*7b20*/  IMAD.X R163, R12, 0x1, R243, P1 ;  /* 0x000000010ca37824 */ /* 0x000fca00008e06f3 */
[----:B------:R1:W4:Y:S01]  /*7b30*/  @!P0 LDG.E.U8 R169, desc[UR14][R162.64] ;  /* 0x0000000ea2a98981 */ /* 0x000322000c1e1100 */
[----:B0-----:R-:W-:-:S05]  /*7b40*/  IADD3 R160, P1, R3, R236, RZ ;  /* 0x000000ec03a07210 */ /* 0x001fca0007f3e0ff */
[----:B------:R-:W-:Y:S01]  /*7b50*/  IMAD.X R161, R12, 0x1, R235, P1 ;  /* 0x000000010ca17824 */ /* 0x000fe200008e06eb */
[----:B-1----:R-:W-:-:S06]  /*7b60*/  PRMT R162, RZ, 0x7610, R162 ;  /* 0x00007610ffa27816 */ /* 0x002fcc00000000a2 */
[----:B------:R0:W4:Y:S01]  /*7b70*/  @!P0 LDG.E.U8 R162, desc[UR14][R160.64] ;  /* 0x0000000ea0a28981 */ /* 0x000122000c1e1100 */
[----:B------:R-:W-:Y:S02]  /*7b80*/  PRMT R163, RZ, 0x7610, R163 ;  /* 0x00007610ffa37816 */ /* 0x000fe400000000a3 */
[----:B0-----:R-:W-:-:S05]  /*7b90*/  IADD3 R160, P1, R3, R227, RZ ;  /* 0x000000e303a07210 */ /* 0x001fca0007f3e0ff */
[----:B------:R-:W-:-:S05]  /*7ba0*/  IMAD.X R161, R12, 0x1, R225, P1 ;  /* 0x000000010ca17824 */ /* 0x000fca00008e06e1 */
[----:B------:R0:W4:Y:S02]  /*7bb0*/  @!P0 LDG.E.U8 R163, desc[UR14][R160.64] ;  /* 0x0000000ea0a38981 */ /* 0x000124000c1e1100 */
[----:B0-----:R-:W-:-:S05]  /*7bc0*/  IADD3 R160, P1, R3, R212, RZ ;  /* 0x000000d403a07210 */ /* 0x001fca0007f3e0ff */
[----:B------:R-:W-:Y:S01]  /*7bd0*/  IMAD.X R161, R12, 0x1, R211, P1 ;  /* 0x000000010ca17824 */ /* 0x000fe200008e06d3 */
[----:B------:R0:W-:Y:S04]  /*7be0*/  STL [R1+0x1ac], R251 ;  /* 0x0001acfb01007387 */ /* 0x0001e80000100800 */
[----:B------:R1:W4:Y:S04]  /*7bf0*/  @!P0 LDG.E.U8 R170, desc[UR14][R160.64] ;  /* 0x0000000ea0aa8981 */ /* 0x000328000c1e1100 */
[----:B0-----:R-:W3:Y:S04]  /*7c00*/  LDL R251, [R1+0x130] ;  /* 0x0001300001fb7983 */ /* 0x001ee80000100800 */
[----:B------:R-:W1:Y:S01]  /*7c10*/  LDL R161, [R1+0x134] ;  /* 0x0001340001a17983 */ /* 0x000e620000100800 */
[----:B------:R-:W-:-:S02]  /*7c20*/  PRMT R171, RZ, 0x7610, R171 ;  /* 0x00007610ffab7816 */ /* 0x000fc400000000ab */
[----:B------:R-:W-:Y:S02]  /*7c30*/  PRMT R172, RZ, 0x7610, R172 ;  /* 0x00007610ffac7816 */ /* 0x000fe400000000ac */
[----:B-1----:R-:W-:-:S05]  /*7c40*/  IADD3 R160, P1, R3, R161, RZ ;  /* 0x000000a103a07210 */ /* 0x002fca0007f3e0ff */
[C---:B---3--:R-:W-:Y:S02]  /*7c50*/  IMAD.X R161, R12.reuse, 0x1, R251, P1 ;  /* 0x000000010ca17824 */ /* 0x048fe400008e06fb */
[----:B------:R-:W3:Y:S04]  /*7c60*/  LDL R251, [R1+0xb4] ;  /* 0x0000b40001fb7983 */ /* 0x000ee80000100800 */
[----:B------:R0:W4:Y:S02]  /*7c70*/  @!P0 LDG.E.U8 R171, desc[UR14][R160.64] ;  /* 0x0000000ea0ab8981 */ /* 0x000124000c1e1100 */
[----:B0-----:R-:W-:Y:S02]  /*7c80*/  IADD3 R160, P1, R3, R6, RZ ;  /* 0x0000000603a07210 */ /* 0x001fe40007f3e0ff */
[----:B------:R-:W4:Y:S03]  /*7c90*/  LDL R6, [R1+0xb0] ;  /* 0x0000b00001067983 */ /* 0x000f260000100800 */
[----:B------:R-:W-:Y:S01]  /*7ca0*/  IMAD.X R161, R12, 0x1, R2, P1 ;  /* 0x000000010ca17824 */ /* 0x000fe200008e0602 */
[----:B------:R0:W-:Y:S04]  /*7cb0*/  STL [R1+0x180], R2 ;  /* 0x0001800201007387 */ /* 0x0001e80000100800 */
[----:B------:R2:W4:Y:S01]  /*7cc0*/  @!P0 LDG.E.U8 R172, desc[UR14][R160.64] ;  /* 0x0000000ea0ac8981 */ /* 0x000522000c1e1100 */
[----:B------:R-:W-:-:S02]  /*7cd0*/  PRMT R173, RZ, 0x7610, R173 ;  /* 0x00007610ffad7816 */ /* 0x000fc400000000ad */
[----:B------:R-:W-:Y:S01]  /*7ce0*/  PRMT R174, RZ, 0x7610, R174 ;  /* 0x00007610ffae7816 */ /* 0x000fe200000000ae */
[----:B0-----:R-:W4:Y:S04]  /*7cf0*/  LDL R2, [R1+0x90] ;  /* 0x0000900001027983 */ /* 0x001f280000100800 */
[----:B------:R-:W3:Y:S01]  /*7d00*/  LDL R161, [R1+0x110] ;  /* 0x0001100001a17983 */ /* 0x000ee20000100800 */
[----:B--2---:R-:W-:-:S03]  /*7d10*/  IADD3 R160, P1, R3, R5, RZ ;  /* 0x0000000503a07210 */ /* 0x004fc60007f3e0ff */
[----:B------:R-:W2:Y:S02]  /*7d20*/  LDL R5, [R1+0x94] ;  /* 0x0000940001057983 */ /* 0x000ea40000100800 */
[----:B---3--:R-:W-:-:S05]  /*7d30*/  IMAD.X R161, R12, 0x1, R161, P1 ;  /* 0x000000010ca17824 */ /* 0x008fca00008e06a1 */
[----:B------:R0:W3:Y:S04]  /*7d40*/  @!P0 LDG.E.U8 R173, desc[UR14][R160.64] ;  /* 0x0000000ea0ad8981 */ /* 0x0000e8000c1e1100 */
[----:B------:R-:W0:Y:S02]  /*7d50*/  LDL R161, [R1+0xf4] ;  /* 0x0000f40001a17983 */ /* 0x000e240000100800 */
[----:B0-----:R-:W-:Y:S02]  /*7d60*/  IADD3 R160, P1, R3, R161, RZ ;  /* 0x000000a103a07210 */ /* 0x001fe40007f3e0ff */
[----:B------:R-:W4:Y:S03]  /*7d70*/  LDL R161, [R1+0xf0] ;  /* 0x0000f00001a17983 */ /* 0x000f260000100800 */
[----:B----4-:R-:W-:-:S05]  /*7d80*/  IMAD.X R161, R12, 0x1, R161, P1 ;  /* 0x000000010ca17824 */ /* 0x010fca00008e06a1 */
[----:B------:R0:W4:Y:S04]  /*7d90*/  @!P0 LDG.E.U8 R174, desc[UR14][R160.64] ;  /* 0x0000000ea0ae8981 */ /* 0x000128000c1e1100 */
[----:B------:R-:W0:Y:S02]  /*7da0*/  LDL R161, [R1+0xd4] ;  /* 0x0000d40001a17983 */ /* 0x000e240000100800 */
[----:B0-----:R-:W-:Y:S02]  /*7db0*/  IADD3 R160, P1, R3, R161, RZ ;  /* 0x000000a103a07210 */ /* 0x001fe40007f3e0ff */
[----:B------:R-:W2:Y:S01]  /*7dc0*/  LDL R161, [R1+0xd0] ;  /* 0x0000d00001a17983 */ /* 0x000ea20000100800 */
[----:B------:R-:W-:Y:S02]  /*7dd0*/  PRMT R175, RZ, 0x7610, R175 ;  /* 0x00007610ffaf7816 */ /* 0x000fe400000000af */
[----:B------:R-:W-:-:S02]  /*7de0*/  PRMT R176, RZ, 0x7610, R176 ;  /* 0x00007610ffb07816 */ /* 0x000fc400000000b0 */
        /* <DEDUP_REMOVED lines=9> */
[----:B------:R-:W-:Y:S02]  /*7e80*/  PRMT R153, R153, 0x3340, R154 ;  /* 0x0000334099997816 */ /* 0x000fe4000000009a */
[----:B------:R-:W-:Y:S02]  /*7e90*/  PRMT R21, R17, 0x3340, R21 ;  /* 0x0000334011157816 */ /* 0x000fe40000000015 */
[----:B------:R-:W-:-:S02]  /*7ea0*/  LOP3.LUT R20, R20, 0xffff, RZ, 0xc0, !PT ;  /* 0x0000ffff14147812 */ /* 0x000fc400078ec0ff */
[----:B------:R-:W-:Y:S02]  /*7eb0*/  LOP3.LUT R23, R23, 0xffff, RZ, 0xc0, !PT ;  /* 0x0000ffff17177812 */ /* 0x000fe400078ec0ff */
[----:B------:R-:W-:Y:S02]  /*7ec0*/  PRMT R19, R19, 0x3340, R155 ;  /* 0x0000334013137816 */ /* 0x000fe4000000009b */
[----:B------:R-:W-:Y:S02]  /*7ed0*/  PRMT R17, R20, 0x3340, R23 ;  /* 0x0000334014117816 */ /* 0x000fe40000000017 */
[----:B------:R-:W-:Y:S02]  /*7ee0*/  PRMT R21, R152, 0x5410, R21 ;  /* 0x0000541098157816 */ /* 0x000fe40000000015 */
[----:B------:R-:W-:Y:S01]  /*7ef0*/  PRMT R20, R153, 0x5410, R19 ;  /* 0x0000541099147816 */ /* 0x000fe20000000013 */
[----:B--2---:R-:W-:-:S05]  /*7f00*/  IMAD.X R161, R12, 0x1, R161, P1 ;  /* 0x000000010ca17824 */ /* 0x004fca00008e06a1 */
[----:B------:R0:W2:Y:S02]  /*7f10*/  @!P0 LDG.E.U8 R175, desc[UR14][R160.64] ;  /* 0x0000000ea0af8981 */ /* 0x0000a4000c1e1100 */
[----:B0-----:R-:W-:-:S05]  /*7f20*/  IADD3 R160, P1, R3, R251, RZ ;  /* 0x000000fb03a07210 */ /* 0x001fca0007f3e0ff */
[----:B------:R-:W-:-:S05]  /*7f30*/  IMAD.X R161, R12, 0x1, R6, P1 ;  /* 0x000000010ca17824 */ /* 0x000fca00008e0606 */
[----:B------:R0:W2:Y:S02]  /*7f40*/  @!P0 LDG.E.U8 R176, desc[UR14][R160.64] ;  /* 0x0000000ea0b08981 */ /* 0x0000a4000c1e1100 */
[----:B0-----:R-:W-:Y:S02]  /*7f50*/  IADD3 R160, P1, R3, R5, RZ ;  /* 0x0000000503a07210 */ /* 0x001fe40007f3e0ff */
[----:B------:R-:W3:Y:S03]  /*7f60*/  LDL R5, [R1+0x168] ;  /* 0x0001680001057983 */ /* 0x000ee60000100800 */
[----:B------:R-:W-:Y:S02]  /*7f70*/  IMAD.X R161, R12, 0x1, R2, P1 ;  /* 0x000000010ca17824 */ /* 0x000fe400008e0602 */
[----:B------:R-:W4:Y:S04]  /*7f80*/  LDL R2, [R1+0x74] ;  /* 0x0000740001027983 */ /* 0x000f280000100800 */
[----:B------:R-:W2:Y:S04]  /*7f90*/  LDL R12, [R1+0x50] ;  /* 0x00005000010c7983 */ /* 0x000ea80000100800 */
[----:B------:R-:W2:Y:S04]  /*7fa0*/  LDL.LU R251, [R1+0x14] ;  /* 0x0000140001fb7983 */ /* 0x000ea80000300800 */
[----:B------:R-:W3:Y:S04]  /*7fb0*/  LDL R152, [R1+0x70] ;  /* 0x0000700001987983 */ /* 0x000ee80000100800 */
[----:B------:R-:W2:Y:S01]  /*7fc0*/  LDL R153, [R1+0x54] ;  /* 0x0000540001997983 */ /* 0x000ea20000100800 */
[----:B------:R-:W-:-:S02]  /*7fd0*/  LOP3.LUT R18, R18, 0xffff, RZ, 0xc0, !PT ;  /* 0x0000ffff12127812 */ /* 0x000fc400078ec0ff */
[----:B------:R-:W-:Y:S01]  /*7fe0*/  LOP3.LUT R22, R22, 0xffff, RZ, 0xc0, !PT ;  /* 0x0000ffff16167812 */ /* 0x000fe200078ec0ff */
[----:B------:R-:W2:Y:S01]  /*7ff0*/  LDL R6, [R1+0x30] ;  /* 0x0000300001067983 */ /* 0x000ea20000100800 */
[----:B------:R-:W-:Y:S02]  /*8000*/  SHF.R.S32.HI R19, RZ, 0x1f, R3 ;  /* 0x0000001fff137819 */ /* 0x000fe40000011403 */
[----:B------:R-:W-:Y:S02]  /*8010*/  PRMT R22, R18, 0x3340, R22 ;  /* 0x0000334012167816 */ /* 0x000fe40000000016 */
[----:B----4-:R-:W-:Y:S02]  /*8020*/  IADD3 R18, P1, R3, R2, RZ ;  /* 0x0000000203127210 */ /* 0x010fe40007f3e0ff */
[----:B------:R-:W4:Y:S03]  /*8030*/  LDL R2, [R1+0x10] ;  /* 0x0000100001027983 */ /* 0x000f260000100800 */
[----:B---3--:R-:W-:Y:S01]  /*8040*/  IMAD.X R19, R19, 0x1, R152, P1 ;  /* 0x0000000113137824 */ /* 0x008fe200008e0698 */
[----:B--2---:R-:W-:-:S02]  /*8050*/  IADD3 R152, P1, R3, R153, RZ ;  /* 0x0000009903987210 */ /* 0x004fc40007f3e0ff */
[----:B------:R-:W2:Y:S01]  /*8060*/  LDL R153, [R1+0x34] ;  /* 0x0000340001997983 */ /* 0x000ea20000100800 */
[----:B------:R-:W-:Y:S02]  /*8070*/  LOP3.LUT R157, R157, 0xffff, RZ, 0xc0, !PT ;  /* 0x0000ffff9d9d7812 */ /* 0x000fe400078ec0ff */
[----:B------:R-:W-:Y:S02]  /*8080*/  LOP3.LUT R159, R159, 0xffff, RZ, 0xc0, !PT ;  /* 0x0000ffff9f9f7812 */ /* 0x000fe400078ec0ff */
[----:B------:R-:W-:Y:S02]  /*8090*/  LOP3.LUT R158, R158, 0xffff, RZ, 0xc0, !PT ;  /* 0x0000ffff9e9e7812 */ /* 0x000fe400078ec0ff */
[----:B------:R-:W-:Y:S02]  /*80a0*/  LOP3.LUT R196, R196, 0xffff, RZ, 0xc0, !PT ;  /* 0x0000ffffc4c47812 */ /* 0x000fe400078ec0ff */
[----:B------:R-:W-:Y:S02]  /*80b0*/  PRMT R157, R157, 0x3340, R159 ;  /* 0x000033409d9d7816 */ /* 0x000fe4000000009f */
[----:B------:R-:W-:-:S02]  /*80c0*/  PRMT R23, R158, 0x3340, R196 ;  /* 0x000033409e177816 */ /* 0x000fc400000000c4 */
[----:B------:R-:W-:Y:S02]  /*80d0*/  PRMT R22, R17, 0x5410, R22 ;  /* 0x0000541011167816 */ /* 0x000fe40000000016 */
[----:B------:R-:W-:Y:S02]  /*80e0*/  PRMT R23, R157, 0x5410, R23 ;  /* 0x000054109d177816 */ /* 0x000fe40000000017 */
[----:B------:R-:W-:-:S03]  /*80f0*/  PRMT R17, RZ, 0x7610, R17 ;  /* 0x00007610ff117816 */ /* 0x000fc60000000011 */
[----:B------:R0:W-:Y:S04]  /*8100*/  STS.128 [R5+UR12], R20 ;  /* 0x0000001405007988 */ /* 0x0001e80008000c0c */
[----:B------:R2:W3:Y:S01]  /*8110*/  @!P0 LDG.E.U8 R17, desc[UR14][R18.64] ;  /* 0x0000000e12118981 */ /* 0x0004e2000c1e1100 */
[----:B0-----:R-:W-:-:S03]  /*8120*/  SHF.R.S32.HI R23, RZ, 0x1f, R3 ;  /* 0x0000001fff177819 */ /* 0x001fc60000011403 */
[----:B------:R-:W3:Y:S04]  /*8130*/  LDL.LU R5, [R1+0x128] ;  /* 0x0001280001057983 */ /* 0x000ee80000300800 */
[----:B------:R-:W3:Y:S01]  /*8140*/  LDL R22, [R1+0x14c] ;  /* 0x00014c0001167983 */ /* 0x000ee20000100800 */
[----:B--2---:R-:W-:Y:S01]  /*8150*/  IADD3 R18, P2, R3, R153, RZ ;  /* 0x0000009903127210 */ /* 0x004fe20007f5e0ff */
[----:B------:R-:W-:Y:S02]  /*8160*/  IMAD.X R153, R23, 0x1, R12, P1 ;  /* 0x0000000117997824 */ /* 0x000fe400008e060c */
[----:B------:R-:W2:Y:S01]  /*8170*/  LDL R12, [R1+0x12c] ;  /* 0x00012c00010c7983 */ /* 0x000ea20000100800 */
[----:B------:R-:W-:-:S05]  /*8180*/  IADD3 R20, P1, R3, R251, RZ ;  /* 0x000000fb03147210 */ /* 0x000fca0007f3e0ff */
[C---:B----4-:R-:W-:Y:S02]  /*8190*/  IMAD.X R21, R23.reuse, 0x1, R2, P1 ;  /* 0x0000000117157824 */ /* 0x050fe400008e0602 */
[----:B------:R-:W4:Y:S01]  /*81a0*/  LDL R2, [R1+0x148] ;  /* 0x0001480001027983 */ /* 0x000f220000100800 */
[----:B------:R-:W-:Y:S01]  /*81b0*/  PRMT R155, RZ, 0x7610, R155 ;  /* 0x00007610ff9b7816 */ /* 0x000fe2000000009b */
[----:B------:R-:W-:Y:S01]  /*81c0*/  IMAD.X R19, R23, 0x1, R6, P2 ;  /* 0x0000000117137824 */ /* 0x000fe200010e0606 */
[----:B------:R-:W-:Y:S01]  /*81d0*/  PRMT R154, RZ, 0x7610, R154 ;  /* 0x00007610ff9a7816 */ /* 0x000fe2000000009a */
[----:B------:R-:W4:Y:S04]  /*81e0*/  LDL R6, [R1+0x10c] ;  /* 0x00010c0001067983 */ /* 0x000f280000100800 */
[----:B------:R0:W4:Y:S04]  /*81f0*/  @!P0 LDG.E.U8 R155, desc[UR14][R152.64] ;  /* 0x0000000e989b8981 */ /* 0x000128000c1e1100 */
[----:B------:R1:W4:Y:S01]  /*8200*/  @!P0 LDG.E.U8 R154, desc[UR14][R18.64] ;  /* 0x0000000e129a8981 */ /* 0x000322000c1e1100 */
[----:B0-----:R-:W-:-:S02]  /*8210*/  PRMT R152, RZ, 0x7610, R152 ;  /* 0x00007610ff987816 */ /* 0x001fc40000000098 */
[----:B-1----:R-:W-:-:S04]  /*8220*/  IADD3 R18, P1, R3, R250, RZ ;  /* 0x000000fa03127210 */ /* 0x002fc80007f3e0ff */
[----:B------:R0:W4:Y:S01]  /*8230*/  @!P0 LDG.E.U8 R152, desc[UR14][R20.64] ;  /* 0x0000000e14988981 */ /* 0x000122000c1e1100 */
[----:B------:R-:W-:Y:S01]  /*8240*/  PRMT R153, RZ, 0x7610, R153 ;  /* 0x00007610ff997816 */ /* 0x000fe20000000099 */
[----:B------:R-:W-:-:S05]  /*8250*/  IMAD.X R19, R23, 0x1, R249, P1 ;  /* 0x0000000117137824 */ /* 0x000fca00008e06f9 */
[----:B------:R1:W4:Y:S01]  /*8260*/  @!P0 LDG.E.U8 R153, desc[UR14][R18.64] ;  /* 0x0000000e12998981 */ /* 0x000322000c1e1100 */
[----:B0-----:R-:W-:-:S05]  /*8270*/  IADD3 R20, P1, R3, R242, RZ ;  /* 0x000000f203147210 */ /* 0x001fca0007f3e0ff */
[----:B------:R-:W-:Y:S01]  /*8280*/  IMAD.X R21, R23, 0x1, R241, P1 ;  /* 0x0000000117157824 */ /* 0x000fe200008e06f1 */
[----:B-1----:R-:W-:Y:S02]  /*8290*/  IADD3 R18, P1, R3, R223, RZ ;  /* 0x000000df03127210 */ /* 0x002fe40007f3e0ff */
[----:B------:R-:W-:-:S03]  /*82a0*/  PRMT R157, RZ, 0x7610, R157 ;  /* 0x00007610ff9d7816 */ /* 0x000fc6000000009d */
[----:B------:R-:W-:-:S05]  /*82b0*/  IMAD.X R19, R23, 0x1, R221, P1 ;  /* 0x0000000117137824 */ /* 0x000fca00008e06dd */
[----:B------:R0:W4:Y:S01]  /*82c0*/  @!P0 LDG.E.U8 R157, desc[UR14][R18.64] ;  /* 0x0000000e129d8981 */ /* 0x000122000c1e1100 */
[----:B------:R-:W-:Y:S02]  /*82d0*/  PRMT R158, RZ, 0x7610, R158 ;  /* 0x00007610ff9e7816 */ /* 0x000fe4000000009e */
[----:B0-----:R-:W-:-:S05]  /*82e0*/  IADD3 R18, P1, R3, R14, RZ ;  /* 0x0000000e03127210 */ /* 0x001fca0007f3e0ff */
[----:B------:R-:W-:-:S05]  /*82f0*/  IMAD.X R19, R23, 0x1, R8, P1 ;  /* 0x0000000117137824 */ /* 0x000fca00008e0608 */
[----:B------:R-:W4:Y:S01]  /*8300*/  @!P0 LDG.E.U8 R158, desc[UR14][R18.64] ;  /* 0x0000000e129e8981 */ /* 0x000f22000c1e1100 */
[----:B------:R-:W-:Y:S02]  /*8310*/  PRMT R159, RZ, 0x7610, R159 ;  /* 0x00007610ff9f7816 */ /* 0x000fe4000000009f */
[----:B------:R-:W-:Y:S02]  /*8320*/  PRMT R177, RZ, 0x7610, R177 ;  /* 0x00007610ffb17816 */ /* 0x000fe400000000b1 */
[----:B------:R-:W-:Y:S01]  /*8330*/  PRMT R156, RZ, 0x7610, R156 ;  /* 0x00007610ff9c7816 */ /* 0x000fe2000000009c */
[----:B------:R0:W-:Y:S04]  /*8340*/  STL [R1+0x1b0], R249 ;  /* 0x0001b0f901007387 */ /* 0x0001e80000100800 */
[----:B------:R1:W4:Y:S04]  /*8350*/  @!P0 LDG.E.U8 R177, desc[UR14][R160.64] ;  /* 0x0000000ea0b18981 */ /* 0x000328000c1e1100 */
[----:B------:R-:W4:Y:S04]  /*8360*/  @!P0 LDG.E.U8 R156, desc[UR14][R20.64] ;  /* 0x0000000e149c8981 */ /* 0x000f28000c1e1100 */
[----:B0-----:R-:W4:Y:S01]  /*8370*/  LDL R249, [R1+0xec] ;  /* 0x0000ec0001f97983 */ /* 0x001f220000100800 */
[----:B-1----:R-:W-:-:S02]  /*8380*/  PRMT R160, RZ, 0x7610, R160 ;  /* 0x00007610ffa07816 */ /* 0x002fc400000000a0 */
[----:B--2---:R-:W-:Y:S02]  /*8390*/  IADD3 R18, P1, R3, R12, RZ ;  /* 0x0000000c03127210 */ /* 0x004fe40007f3e0ff */
[----:B------:R-:W2:Y:S03]  /*83a0*/  LDL R12, [R1+0xe8] ;  /* 0x0000e800010c7983 */ /* 0x000ea60000100800 */
[----:B---3--:R-:W-:-:S05]  /*83b0*/  IMAD.X R19, R23, 0x1, R5, P1 ;  /* 0x0000000117137824 */ /* 0x008fca00008e0605 */
[----:B------:R0:W3:Y:S02]  /*83c0*/  @!P0 LDG.E.U8 R159, desc[UR14][R18.64] ;  /* 0x0000000e129f8981 */ /* 0x0000e4000c1e1100 */
[----:B0-----:R-:W-:Y:S02]  /*83d0*/  IADD3 R18, P1, R3, R22, RZ ;  /* 0x0000001603127210 */ /* 0x001fe40007f3e0ff */
[----:B------:R0:W-:Y:S03]  /*83e0*/  STL [R1+0x184], R5 ;  /* 0x0001840501007387 */ /* 0x0001e60000100800 */
[----:B----4-:R-:W-:Y:S01]  /*83f0*/  IMAD.X R19, R23, 0x1, R2, P1 ;  /* 0x0000000117137824 */ /* 0x010fe200008e0602 */
[----:B------:R-:W4:Y:S04]  /*8400*/  LDL R22, [R1+0xcc] ;  /* 0x0000cc0001167983 */ /* 0x000f280000100800 */
[----:B------:R-:W3:Y:S04]  /*8410*/  LDL R21, [R1+0xc8] ;  /* 0x0000c80001157983 */ /* 0x000ee80000100800 */
[----:B------:R-:W3:Y:S04]  /*8420*/  LDL R20, [R1+0xac] ;  /* 0x0000ac0001147983 */ /* 0x000ee80000100800 */
[----:B0-----:R-:W3:Y:S04]  /*8430*/  LDL.LU R5, [R1+0x144] ;  /* 0x0001440001057983 */ /* 0x001ee80000300800 */
[----:B------:R-:W3:Y:S04]  /*8440*/  LDL.LU R2, [R1+0x120] ;  /* 0x0001200001027983 */ /* 0x000ee80000300800 */
[----:B------:R0:W3:Y:S04]  /*8450*/  @!P0 LDG.E.U8 R160, desc[UR14][R18.64] ;  /* 0x0000000e12a08981 */ /* 0x0000e8000c1e1100 */
[----:B------:R-:W2:Y:S01]  /*8460*/  LDL R19, [R1+0x108] ;  /* 0x0001080001137983 */ /* 0x000ea20000100800 */
[----:B0-----:R-:W-:-:S02]  /*8470*/  IADD3 R18, P1, R3, R6, RZ ;  /* 0x0000000603127210 */ /* 0x001fc40007f3e0ff */
[----:B------:R-:W-:Y:S01]  /*8480*/  PRMT R161, RZ, 0x7610, R161 ;  /* 0x00007610ffa17816 */ /* 0x000fe200000000a1 */
[----:B------:R-:W3:Y:S01]  /*8490*/  LDL R6, [R1+0xa8] ;  /* 0x0000a80001067983 */ /* 0x000ee20000100800 */
[----:B------:R-:W-:Y:S02]  /*84a0*/  PRMT R178, RZ, 0x7610, R178 ;  /* 0x00007610ffb27816 */ /* 0x000fe400000000b2 */
[----:B------:R-:W-:Y:S01]  /*84b0*/  PRMT R179, RZ, 0x7610, R179 ;  /* 0x00007610ffb37816 */ /* 0x000fe200000000b3 */
[----:B--2---:R-:W-:-:S05]  /*84c0*/  IMAD.X R19, R23, 0x1, R19, P1 ;  /* 0x0000000117137824 */ /* 0x004fca00008e0613 */
[----:B------:R0:W2:Y:S02]  /*84d0*/  @!P0 LDG.E.U8 R161, desc[UR14][R18.64] ;  /* 0x0000000e12a18981 */ /* 0x0000a4000c1e1100 */
[----:B0-----:R-:W-:Y:S02]  /*84e0*/  IADD3 R18, P1, R3, R249, RZ ;  /* 0x000000f903127210 */ /* 0x001fe40007f3e0ff */
[----:B------:R-:W2:Y:S03]  /*84f0*/  LDL R249, [R1+0x8c] ;  /* 0x00008c0001f97983 */ /* 0x000ea60000100800 */
[----:B------:R-:W-:Y:S02]  /*8500*/  IMAD.X R19, R23, 0x1, R12, P1 ;  /* 0x0000000117137824 */ /* 0x000fe400008e060c */
[----:B------:R-:W2:Y:S04]  /*8510*/  LDL R12, [R1+0x88] ;  /* 0x00008800010c7983 */ /* 0x000ea80000100800 */
[----:B------:R4:W2:Y:S02]  /*8520*/  @!P0 LDG.E.U8 R178, desc[UR14][R18.64] ;  /* 0x0000000e12b28981 */ /* 0x0008a4000c1e1100 */
[----:B----4-:R-:W-:-:S02]  /*8530*/  IADD3 R18, P1, R3, R22, RZ ;  /* 0x0000001603127210 */ /* 0x010fc40007f3e0ff */
[----:B------:R-:W-:Y:S01]  /*8540*/  PRMT R193, RZ, 0x7610, R193 ;  /* 0x00007610ffc17816 */ /* 0x000fe200000000c1 */
[----:B------:R-:W4:Y:S02]  /*8550*/  LDL R22, [R1+0x4c] ;  /* 0x00004c0001167983 */ /* 0x000f240000100800 */
[----:B---3--:R-:W-:Y:S01]  /*8560*/  IMAD.X R19, R23, 0x1, R21, P1 ;  /* 0x0000000117137824 */ /* 0x008fe200008e0615 */
[----:B------:R-:W-:Y:S01]  /*8570*/  PRMT R194, RZ, 0x7610, R194 ;  /* 0x00007610ffc27816 */ /* 0x000fe200000000c2 */
[----:B------:R-:W3:Y:S04]  /*8580*/  LDL R21, [R1+0x48] ;  /* 0x0000480001157983 */ /* 0x000ee80000100800 */
[----:B------:R0:W3:Y:S02]  /*8590*/  @!P0 LDG.E.U8 R179, desc[UR14][R18.64] ;  /* 0x0000000e12b38981 */ /* 0x0000e4000c1e1100 */
[----:B0-----:R-:W-:-:S02]  /*85a0*/  IADD3 R18, P1, R3, R20, RZ ;  /* 0x0000001403127210 */ /* 0x001fc40007f3e0ff */
[----:B------:R-:W3:Y:S03]  /*85b0*/  LDL R20, [R1+0x2c] ;  /* 0x00002c0001147983 */ /* 0x000ee60000100800 */
[----:B------:R-:W-:Y:S02]  /*85c0*/  IMAD.X R19, R23, 0x1, R6, P1 ;  /* 0x0000000117137824 */ /* 0x000fe400008e0606 */
[----:B------:R-:W3:Y:S04]  /*85d0*/  LDL R6, [R1+0x28] ;  /* 0x0000280001067983 */ /* 0x000ee80000100800 */
[----:B------:R2:W3:Y:S02]  /*85e0*/  @!P0 LDG.E.U8 R193, desc[UR14][R18.64] ;  /* 0x0000000e12c18981 */ /* 0x0004e4000c1e1100 */
[----:B--2---:R-:W-:-:S02]  /*85f0*/  IADD3 R18, P1, R3, R249, RZ ;  /* 0x000000f903127210 */ /* 0x004fc40007f3e0ff */
[----:B------:R-:W2:Y:S03]  /*8600*/  LDL.LU R249, [R1+0xc] ;  /* 0x00000c0001f97983 */ /* 0x000ea60000300800 */
[----:B------:R-:W-:Y:S02]  /*8610*/  IMAD.X R19, R23, 0x1, R12, P1 ;  /* 0x0000000117137824 */ /* 0x000fe400008e060c */
[----:B------:R-:W2:Y:S04]  /*8620*/  LDL R12, [R1+0x8] ;  /* 0x00000800010c7983 */ /* 0x000ea80000100800 */
[----:B------:R0:W2:Y:S04]  /*8630*/  @!P0 LDG.E.U8 R194, desc[UR14][R18.64] ;  /* 0x0000000e12c28981 */ /* 0x0000a8000c1e1100 */
[----:B------:R-:W0:Y:S02]  /*8640*/  LDL R19, [R1+0x6c] ;  /* 0x00006c0001137983 */ /* 0x000e240000100800 */
[----:B0-----:R-:W-:-:S02]  /*8650*/  IADD3 R18, P1, R3, R19, RZ ;  /* 0x0000001303127210 */ /* 0x001fc40007f3e0ff */
[----:B------:R-:W4:Y:S01]  /*8660*/  LDL R19, [R1+0x68] ;  /* 0x0000680001137983 */ /* 0x000f220000100800 */
[----:B------:R-:W-:Y:S02]  /*8670*/  PRMT R195, RZ, 0x7610, R195 ;  /* 0x00007610ffc37816 */ /* 0x000fe400000000c3 */
[----:B------:R-:W-:Y:S02]  /*8680*/  PRMT R196, RZ, 0x7610, R196 ;  /* 0x00007610ffc47816 */ /* 0x000fe400000000c4 */
[----:B------:R-:W-:Y:S02]  /*8690*/  PRMT R214, RZ, 0x7610, R214 ;  /* 0x00007610ffd67816 */ /* 0x000fe400000000d6 */
[----:B------:R-:W-:Y:S02]  /*86a0*/  PRMT R216, RZ, 0x7610, R216 ;  /* 0x00007610ffd87816 */ /* 0x000fe400000000d8 */
[----:B------:R-:W-:Y:S01]  /*86b0*/  PRMT R218, RZ, 0x7610, R218 ;  /* 0x00007610ffda7816 */ /* 0x000fe200000000da */
[----:B----4-:R-:W-:-:S05]  /*86c0*/  IMAD.X R19, R23, 0x1, R19, P1 ;  /* 0x0000000117137824 */ /* 0x010fca00008e0613 */
[----:B------:R0:W4:Y:S02]  /*86d0*/  @!P0 LDG.E.U8 R195, desc[UR14][R18.64] ;  /* 0x0000000e12c38981 */ /* 0x000124000c1e1100 */
[----:B0-----:R-:W-:-:S05]  /*86e0*/  IADD3 R18, P1, R3, R22, RZ ;  /* 0x0000001603127210 */ /* 0x001fca0007f3e0ff */
[----:B---3--:R-:W-:Y:S01]  /*86f0*/  IMAD.X R19, R23, 0x1, R21, P1 ;  /* 0x0000000117137824 */ /* 0x008fe200008e0615 */
[----:B------:R-:W-:Y:S01]  /*8700*/  PRMT R220, RZ, 0x7610, R220 ;  /* 0x00007610ffdc7816 */ /* 0x000fe200000000dc */
[----:B------:R-:W3:Y:S04]  /*8710*/  LDL R21, [R1+0x104] ;  /* 0x0001040001157983 */ /* 0x000ee80000100800 */
[----:B------:R0:W4:Y:S02]  /*8720*/  @!P0 LDG.E.U8 R196, desc[UR14][R18.64] ;  /* 0x0000000e12c48981 */ /* 0x000124000c1e1100 */
[----:B0-----:R-:W-:Y:S02]  /*8730*/  IADD3 R18, P1, R3, R20, RZ ;  /* 0x0000001403127210 */ /* 0x001fe40007f3e0ff */
[----:B------:R-:W-:Y:S01]  /*8740*/  PRMT R222, RZ, 0x7610, R222 ;  /* 0x00007610ffde7816 */ /* 0x000fe200000000de */
[----:B------:R-:W3:Y:S02]  /*8750*/  LDL R20, [R1+0x140] ;  /* 0x0001400001147983 */ /* 0x000ee40000100800 */
[----:B------:R-:W-:-:S02]  /*8760*/  IMAD.X R19, R23, 0x1, R6, P1 ;  /* 0x0000000117137824 */ /* 0x000fc400008e0606 */
[----:B------:R-:W4:Y:S04]  /*8770*/  LDL R6, [R1+0x124] ;  /* 0x0001240001067983 */ /* 0x000f280000100800 */
[----:B------:R2:W3:Y:S02]  /*8780*/  @!P0 LDG.E.U8 R214, desc[UR14][R18.64] ;  /* 0x0000000e12d68981 */ /* 0x0004e4000c1e1100 */
[----:B--2---:R-:W-:-:S05]  /*8790*/  IADD3 R18, P1, R3, R249, RZ ;  /* 0x000000f903127210 */ /* 0x004fca0007f3e0ff */
[----:B------:R-:W-:Y:S01]  /*87a0*/  IMAD.X R19, R23, 0x1, R12, P1 ;  /* 0x0000000117137824 */ /* 0x000fe200008e060c */
[----:B------:R-:W-:Y:S01]  /*87b0*/  PRMT R224, RZ, 0x7610, R224 ;  /* 0x00007610ffe07816 */ /* 0x000fe200000000e0 */
[----:B------:R-:W2:Y:S04]  /*87c0*/  LDL R12, [R1+0xe4] ;  /* 0x0000e400010c7983 */ /* 0x000ea80000100800 */
[----:B------:R0:W2:Y:S02]  /*87d0*/  @!P0 LDG.E.U8 R216, desc[UR14][R18.64] ;  /* 0x0000000e12d88981 */ /* 0x0000a4000c1e1100 */
[----:B0-----:R-:W-:-:S05]  /*87e0*/  IADD3 R18, P1, R3, R248, RZ ;  /* 0x000000f803127210 */ /* 0x001fca0007f3e0ff */
[----:B------:R-:W-:-:S05]  /*87f0*/  IMAD.X R19, R23, 0x1, R247, P1 ;  /* 0x0000000117137824 */ /* 0x000fca00008e06f7 */
        /* <DEDUP_REMOVED lines=8> */
[----:B------:R-:W-:Y:S01]  /*8880*/  IMAD.X R19, R23, 0x1, R10, P1 ;  /* 0x0000000117137824 */ /* 0x000fe200008e060a */
[----:B------:R-:W-:Y:S04]  /*8890*/  STL [R1+0x1b4], R247 ;  /* 0x0001b4f701007387 */ /* 0x000fe80000100800 */
[----:B------:R4:W2:Y:S02]  /*88a0*/  @!P0 LDG.E.U8 R224, desc[UR14][R18.64] ;  /* 0x0000000e12e08981 */ /* 0x0008a4000c1e1100 */
[----:B----4-:R-:W-:Y:S02]  /*88b0*/  IADD3 R18, P1, R3, R6, RZ ;  /* 0x0000000603127210 */ /* 0x010fe40007f3e0ff */
[----:B------:R-:W4:Y:S03]  /*88c0*/  LDL R6, [R1+0xc4] ;  /* 0x0000c40001067983 */ /* 0x000f260000100800 */
[----:B------:R-:W-:Y:S01]  /*88d0*/  IMAD.X R19, R23, 0x1, R2, P1 ;  /* 0x0000000117137824 */ /* 0x000fe200008e0602 */
[----:B------:R0:W-:Y:S04]  /*88e0*/  STL [R1+0x188], R2 ;  /* 0x0001880201007387 */ /* 0x0001e80000100800 */
[----:B0-----:R-:W2:Y:S01]  /*88f0*/  LDL.LU R2, [R1+0x100] ;  /* 0x0001000001027983 */ /* 0x001ea20000300800 */
[----:B------:R-:W-:-:S06]  /*8900*/  PRMT R226, RZ, 0x7610, R226 ;  /* 0x00007610ffe27816 */ /* 0x000fcc00000000e2 */
[----:B------:R0:W4:Y:S01]  /*8910*/  @!P0 LDG.E.U8 R226, desc[UR14][R18.64] ;  /* 0x0000000e12e28981 */ /* 0x000122000c1e1100 */
[----:B------:R-:W-:-:S03]  /*8920*/  PRMT R228, RZ, 0x7610, R228 ;  /* 0x00007610ffe47816 */ /* 0x000fc600000000e4 */
[----:B------:R1:W-:Y:S01]  /*8930*/  STL [R1+0x18c], R5 ;  /* 0x00018c0501007387 */ /* 0x0003e20000100800 */
[----:B0-----:R-:W-:-:S03]  /*8940*/  IADD3 R18, P1, R3, R5, RZ ;  /* 0x0000000503127210 */ /* 0x001fc60007f3e0ff */
[----:B-1----:R-:W4:Y:S02]  /*8950*/  LDL.LU R5, [R1+0xe0] ;  /* 0x0000e00001057983 */ /* 0x002f240000300800 */
[----:B---3--:R-:W-:Y:S02]  /*8960*/  IMAD.X R19, R23, 0x1, R20, P1 ;  /* 0x0000000117137824 */ /* 0x008fe400008e0614 */
[----:B------:R-:W3:Y:S04]  /*8970*/  LDL R20, [R1+0xa4] ;  /* 0x0000a40001147983 */ /* 0x000ee80000100800 */
[----:B------:R0:W3:Y:S02]  /*8980*/  @!P0 LDG.E.U8 R228, desc[UR14][R18.64] ;  /* 0x0000000e12e48981 */ /* 0x0000e4000c1e1100 */
[----:B0-----:R-:W-:-:S05]  /*8990*/  IADD3 R18, P1, R3, R21, RZ ;  /* 0x0000001503127210 */ /* 0x001fca0007f3e0ff */
[----:B--2---:R-:W-:Y:S01]  /*89a0*/  IMAD.X R19, R23, 0x1, R2, P1 ;  /* 0x0000000117137824 */ /* 0x004fe200008e0602 */
[----:B------:R0:W-:Y:S04]  /*89b0*/  STL [R1+0x190], R2 ;  /* 0x0001900201007387 */ /* 0x0001e80000100800 */
[----:B0-----:R-:W2:Y:S01]  /*89c0*/  LDL.LU R2, [R1+0xc0] ;  /* 0x0000c00001027983 */ /* 0x001ea20000300800 */
[----:B------:R-:W-:-:S06]  /*89d0*/  PRMT R230, RZ, 0x7610, R230 ;  /* 0x00007610ffe67816 */ /* 0x000fcc00000000e6 */
[----:B------:R0:W3:Y:S01]  /*89e0*/  @!P0 LDG.E.U8 R230, desc[UR14][R18.64] ;  /* 0x0000000e12e68981 */ /* 0x0000e2000c1e1100 */
[----:B------:R-:W-:Y:S02]  /*89f0*/  PRMT R232, RZ, 0x7610, R232 ;  /* 0x00007610ffe87816 */ /* 0x000fe400000000e8 */
[----:B0-----:R-:W-:Y:S02]  /*8a00*/  IADD3 R18, P1, R3, R12, RZ ;  /* 0x0000000c03127210 */ /* 0x001fe40007f3e0ff */
[----:B------:R-:W3:Y:S03]  /*8a10*/  LDL R12, [R1+0x84] ;  /* 0x00008400010c7983 */ /* 0x000ee60000100800 */
[----:B----4-:R-:W-:Y:S01]  /*8a20*/  IMAD.X R19, R23, 0x1, R5, P1 ;  /* 0x0000000117137824 */ /* 0x010fe200008e0605 */
[----:B------:R0:W-:Y:S04]  /*8a30*/  STL [R1+0x194], R5 ;  /* 0x0001940501007387 */ /* 0x0001e80000100800 */
[----:B------:R1:W4:Y:S04]  /*8a40*/  @!P0 LDG.E.U8 R232, desc[UR14][R18.64] ;  /* 0x0000000e12e88981 */ /* 0x000328000c1e1100 */
[----:B0-----:R-:W4:Y:S01]  /*8a50*/  LDL.LU R5, [R1+0xa0] ;  /* 0x0000a00001057983 */ /* 0x001f220000300800 */
[----:B-1----:R-:W-:-:S05]  /*8a60*/  IADD3 R18, P1, R3, R6, RZ ;  /* 0x0000000603127210 */ /* 0x002fca0007f3e0ff */
[----:B--2---:R-:W-:Y:S01]  /*8a70*/  IMAD.X R19, R23, 0x1, R2, P1 ;  /* 0x0000000117137824 */ /* 0x004fe200008e0602 */
[----:B------:R0:W-:Y:S04]  /*8a80*/  STL [R1+0x198], R2 ;  /* 0x0001980201007387 */ /* 0x0001e80000100800 */
[----:B0-----:R-:W2:Y:S01]  /*8a90*/  LDL.LU R2, [R1+0x80] ;  /* 0x0000800001027983 */ /* 0x001ea20000300800 */
[----:B------:R-:W-:Y:S02]  /*8aa0*/  PRMT R234, RZ, 0x7610, R234 ;  /* 0x00007610ffea7816 */ /* 0x000fe400000000ea */
[----:B------:R-:W-:Y:S01]  /*8ab0*/  LOP3.LUT R190, R190, 0xffff, RZ, 0xc0, !PT ;  /* 0x0000ffffbebe7812 */ /* 0x000fe200078ec0ff */
[----:B------:R-:W2:Y:S01]  /*8ac0*/  LDL R21, [R1+0x64] ;  /* 0x0000640001157983 */ /* 0x000ea20000100800 */
[----:B------:R-:W-:-:S03]  /*8ad0*/  LOP3.LUT R191, R191, 0xffff, RZ, 0xc0, !PT ;  /* 0x0000ffffbfbf7812 */ /* 0x000fc600078ec0ff */
[----:B------:R3:W2:Y:S01]  /*8ae0*/  @!P0 LDG.E.U8 R234, desc[UR14][R18.64] ;  /* 0x0000000e12ea8981 */ /* 0x0006a2000c1e1100 */
[----:B------:R-:W-:Y:S02]  /*8af0*/  PRMT R6, R190, 0x3340, R191 ;  /* 0x00003340be067816 */ /* 0x000fe400000000bf */
[----:B------:R-:W-:Y:S02]  /*8b00*/  PRMT R190, RZ, 0x7610, R190 ;  /* 0x00007610ffbe7816 */ /* 0x000fe400000000be */
[----:B---3--:R-:W-:Y:S01]  /*8b10*/  IADD3 R18, P1, R3, R20, RZ ;  /* 0x0000001403127210 */ /* 0x008fe20007f3e0ff */
[----:B----4-:R0:W-:Y:S04]  /*8b20*/  STL [R1+0x19c], R5 ;  /* 0x00019c0501007387 */ /* 0x0101e80000100800 */
[----:B------:R-:W-:-:S05]  /*8b30*/  IMAD.X R19, R23, 0x1, R5, P1 ;  /* 0x0000000117137824 */ /* 0x000fca00008e0605 */
[----:B------:R1:W3:Y:S04]  /*8b40*/  @!P0 LDG.E.U8 R190, desc[UR14][R18.64] ;  /* 0x0000000e12be8981 */ /* 0x0002e8000c1e1100 */
[----:B0-----:R-:W4:Y:S04]  /*8b50*/  LDL.LU R5, [R1+0x60] ;  /* 0x0000600001057983 */ /* 0x001f280000300800 */
[----:B------:R-:W3:Y:S01]  /*8b60*/  LDL R247, [R1+0x44] ;  /* 0x0000440001f77983 */ /* 0x000ee20000100800 */
        /* <DEDUP_REMOVED lines=11> */
[----:B0-----:R-:W-:Y:S01]  /*8c20*/  IADD3 R18, P1, R3, R21, RZ ;  /* 0x0000001503127210 */ /* 0x001fe20007f3e0ff */
[----:B----4-:R0:W-:Y:S04]  /*8c30*/  STL [R1+0x1a4], R5 ;  /* 0x0001a40501007387 */ /* 0x0101e80000100800 */
[----:B------:R-:W-:-:S05]  /*8c40*/  IMAD.X R19, R23, 0x1, R5, P1 ;  /* 0x0000000117137824 */ /* 0x000fca00008e0605 */
[----:B------:R3:W4:Y:S04]  /*8c50*/  @!P0 LDG.E.U8 R197, desc[UR14][R18.64] ;  /* 0x0000000e12c58981 */ /* 0x000728000c1e1100 */
[----:B0-----:R-:W4:Y:S01]  /*8c60*/  LDL.LU R5, [R1+0x20] ;  /* 0x0000200001057983 */ /* 0x001f220000300800 */
[----:B---3--:R-:W-:-:S03]  /*8c70*/  IADD3 R18, P1, R3, R247, RZ ;  /* 0x000000f703127210 */ /* 0x008fc60007f3e0ff */
[----:B------:R-:W3:Y:S02]  /*8c80*/  LDL.LU R247, [R1+0x4] ;  /* 0x0000040001f77983 */ /* 0x000ee40000300800 */
[----:B--2---:R-:W-:Y:S02]  /*8c90*/  IMAD.X R19, R23, 0x1, R2, P1 ;  /* 0x0000000117137824 */ /* 0x004fe400008e0602 */
[----:B------:R0:W-:Y:S04]  /*8ca0*/  STL [R1+0x1a8], R2 ;  /* 0x0001a80201007387 */ /* 0x0001e80000100800 */
[----:B0-----:R-:W2:Y:S01]  /*8cb0*/  LDL.LU R2, [R1] ;  /* 0x0000000001027983 */ /* 0x001ea20000300800 */
[----:B------:R-:W-:Y:S02]  /*8cc0*/  PRMT R198, RZ, 0x7610, R198 ;  /* 0x00007610ffc67816 */ /* 0x000fe400000000c6 */
[----:B------:R-:W-:-:S02]  /*8cd0*/  LOP3.LUT R199, R199, 0xffff, RZ, 0xc0, !PT ;  /* 0x0000ffffc7c77812 */ /* 0x000fc400078ec0ff */
[----:B------:R-:W-:Y:S02]  /*8ce0*/  LOP3.LUT R200, R200, 0xffff, RZ, 0xc0, !PT ;  /* 0x0000ffffc8c87812 */ /* 0x000fe400078ec0ff */
[----:B------:R0:W2:Y:S02]  /*8cf0*/  @!P0 LDG.E.U8 R198, desc[UR14][R18.64] ;  /* 0x0000000e12c68981 */ /* 0x0000a4000c1e1100 */
[----:B------:R-:W-:Y:S02]  /*8d00*/  PRMT R12, R199, 0x3340, R200 ;  /* 0x00003340c70c7816 */ /* 0x000fe400000000c8 */
[----:B------:R-:W-:Y:S02]  /*8d10*/  PRMT R199, RZ, 0x7610, R199 ;  /* 0x00007610ffc77816 */ /* 0x000fe400000000c7 */
[----:B0-----:R-:W-:Y:S02]  /*8d20*/  IADD3 R18, P1, R3, R22, RZ ;  /* 0x0000001603127210 */ /* 0x001fe40007f3e0ff */
[----:B------:R-:W-:-:S02]  /*8d30*/  LOP3.LUT R205, R205, 0xffff, RZ, 0xc0, !PT ;  /* 0x0000ffffcdcd7812 */ /* 0x000fc400078ec0ff */
[----:B------:R-:W-:Y:S01]  /*8d40*/  LOP3.LUT R206, R206, 0xffff, RZ, 0xc0, !PT ;  /* 0x0000ffffcece7812 */ /* 0x000fe200078ec0ff */
[----:B----4-:R-:W-:-:S03]  /*8d50*/  IMAD.X R19, R23, 0x1, R5, P1 ;  /* 0x0000000117137824 */ /* 0x010fc600008e0605 */
[----:B------:R-:W-:Y:S02]  /*8d60*/  PRMT R22, R205, 0x3340, R206 ;  /* 0x00003340cd167816 */ /* 0x000fe400000000ce */
[----:B------:R3:W4:Y:S01]  /*8d70*/  @!P0 LDG.E.U8 R199, desc[UR14][R18.64] ;  /* 0x0000000e12c78981 */ /* 0x000722000c1e1100 */
[----:B------:R-:W-:Y:S02]  /*8d80*/  SHF.R.S32.HI R206, RZ, 0x1f, R3 ;  /* 0x0000001fffce7819 */ /* 0x000fe40000011403 */
[----:B------:R-:W-:Y:S01]  /*8d90*/  PRMT R200, RZ, 0x7610, R200 ;  /* 0x00007610ffc87816 */ /* 0x000fe200000000c8 */
[----:B------:R-:W4:Y:S01]  /*8da0*/  LDL R205, [R1+0x164] ;  /* 0x0001640001cd7983 */ /* 0x000f220000100800 */
[----:B---3--:R-:W-:Y:S02]  /*8db0*/  IADD3 R18, P1, R3, R247, RZ ;  /* 0x000000f703127210 */ /* 0x008fe40007f3e0ff */
[----:B------:R-:W-:Y:S02]  /*8dc0*/  LOP3.LUT R201, R201, 0xffff, RZ, 0xc0, !PT ;  /* 0x0000ffffc9c97812 */ /* 0x000fe400078ec0ff */
[----:B------:R-:W-:-:S04]  /*8dd0*/  LOP3.LUT R202, R202, 0xffff, RZ, 0xc0, !PT ;  /* 0x0000ffffcaca7812 */ /* 0x000fc800078ec0ff */
[--C-:B------:R-:W-:Y:S02]  /*8de0*/  PRMT R21, R201, 0x3340, R202.reuse ;  /* 0x00003340c9157816 */ /* 0x100fe400000000ca */
[----:B------:R-:W-:Y:S02]  /*8df0*/  PRMT R201, RZ, 0x7610, R201 ;  /* 0x00007610ffc97816 */ /* 0x000fe400000000c9 */
[----:B------:R-:W-:Y:S02]  /*8e00*/  PRMT R202, RZ, 0x7610, R202 ;  /* 0x00007610ffca7816 */ /* 0x000fe400000000ca */
[----:B------:R-:W-:Y:S02]  /*8e10*/  LOP3.LUT R203, R203, 0xffff, RZ, 0xc0, !PT ;  /* 0x0000ffffcbcb7812 */ /* 0x000fe400078ec0ff */
[----:B------:R-:W-:-:S04]  /*8e20*/  LOP3.LUT R204, R204, 0xffff, RZ, 0xc0, !PT ;  /* 0x0000ffffcccc7812 */ /* 0x000fc800078ec0ff */
[----:B------:R-:W-:Y:S02]  /*8e30*/  PRMT R204, R203, 0x3340, R204 ;  /* 0x00003340cbcc7816 */ /* 0x000fe400000000cc */
[----:B------:R-:W-:Y:S02]  /*8e40*/  PRMT R203, RZ, 0x7610, R203 ;  /* 0x00007610ffcb7816 */ /* 0x000fe400000000cb */
[----:B------:R-:W-:Y:S02]  /*8e50*/  PRMT R20, R6, 0x5410, R20 ;  /* 0x0000541006147816 */ /* 0x000fe40000000014 */
[----:B------:R-:W3:Y:S01]  /*8e60*/  LDL.LU R6, [R1+0x1bc] ;  /* 0x0001bc0001067983 */ /* 0x000ee20000300800 */
[----:B--2---:R-:W-:-:S05]  /*8e70*/  IMAD.X R19, R206, 0x1, R2, P1 ;  /* 0x00000001ce137824 */ /* 0x004fca00008e0602 */
[----:B------:R0:W2:Y:S02]  /*8e80*/  @!P0 LDG.E.U8 R200, desc[UR14][R18.64] ;  /* 0x0000000e12c88981 */ /* 0x0000a4000c1e1100 */
[----:B0-----:R-:W-:-:S05]  /*8e90*/  IADD3 R18, P1, R3, R246, RZ ;  /* 0x000000f603127210 */ /* 0x001fca0007f3e0ff */
[----:B------:R-:W-:-:S05]  /*8ea0*/  IMAD.X R19, R206, 0x1, R245, P1 ;  /* 0x00000001ce137824 */ /* 0x000fca00008e06f5 */
[----:B------:R0:W3:Y:S02]  /*8eb0*/  @!P0 LDG.E.U8 R201, desc[UR14][R18.64] ;  /* 0x0000000e12c98981 */ /* 0x0000e4000c1e1100 */
[----:B0-----:R-:W-:-:S05]  /*8ec0*/  IADD3 R18, P1, R3, R238, RZ ;  /* 0x000000ee03127210 */ /* 0x001fca0007f3e0ff */
[----:B------:R-:W-:-:S05]  /*8ed0*/  IMAD.X R19, R206, 0x1, R237, P1 ;  /* 0x00000001ce137824 */ /* 0x000fca00008e06ed */
[----:B------:R0:W3:Y:S02]  /*8ee0*/  @!P0 LDG.E.U8 R202, desc[UR14][R18.64] ;  /* 0x0000000e12ca8981 */ /* 0x0000e4000c1e1100 */
[----:B0-----:R-:W-:-:S05]  /*8ef0*/  IADD3 R18, P1, R3, R215, RZ ;  /* 0x000000d703127210 */ /* 0x001fca0007f3e0ff */
[----:B------:R-:W-:-:S05]  /*8f00*/  IMAD.X R19, R206, 0x1, R213, P1 ;  /* 0x00000001ce137824 */ /* 0x000fca00008e06d5 */
[----:B------:R0:W3:Y:S01]  /*8f10*/  @!P0 LDG.E.U8 R203, desc[UR14][R18.64] ;  /* 0x0000000e12cb8981 */ /* 0x0000e2000c1e1100 */
[----:B------:R-:W1:Y:S01]  /*8f20*/  S2R R206, SR_TID.X ;  /* 0x0000000000ce7919 */ /* 0x000e620000002100 */
[----:B------:R-:W-:Y:S02]  /*8f30*/  LOP3.LUT R207, R207, 0xffff, RZ, 0xc0, !PT ;  /* 0x0000ffffcfcf7812 */ /* 0x000fe400078ec0ff */
[----:B------:R-:W-:Y:S02]  /*8f40*/  LOP3.LUT R208, R208, 0xffff, RZ, 0xc0, !PT ;  /* 0x0000ffffd0d07812 */ /* 0x000fe400078ec0ff */
[----:B------:R-:W-:Y:S02]  /*8f50*/  LOP3.LUT R209, R209, 0xffff, RZ, 0xc0, !PT ;  /* 0x0000ffffd1d17812 */ /* 0x000fe400078ec0ff */
[----:B------:R-:W-:Y:S02]  /*8f60*/  LOP3.LUT R210, R210, 0xffff, RZ, 0xc0, !PT ;  /* 0x0000ffffd2d27812 */ /* 0x000fe400078ec0ff */
[----:B------:R-:W-:-:S02]  /*8f70*/  PRMT R207, R207, 0x3340, R208 ;  /* 0x00003340cfcf7816 */ /* 0x000fc400000000d0 */
[----:B------:R-:W-:Y:S02]  /*8f80*/  PRMT R23, R209, 0x3340, R210 ;  /* 0x00003340d1177816 */ /* 0x000fe400000000d2 */
[----:B------:R-:W-:Y:S02]  /*8f90*/  PRMT R21, R12, 0x5410, R21 ;  /* 0x000054100c157816 */ /* 0x000fe40000000015 */
[----:B------:R-:W-:Y:S01]  /*8fa0*/  PRMT R22, R204, 0x5410, R22 ;  /* 0x00005410cc167816 */ /* 0x000fe20000000016 */
[----:B------:R-:W-:Y:S01]  /*8fb0*/  UMOV UR4, UR13 ;  /* 0x0000000d00047c82 */ /* 0x000fe20008000000 */
[----:B------:R-:W-:Y:S01]  /*8fc0*/  PRMT R23, R207, 0x5410, R23 ;  /* 0x00005410cf177816 */ /* 0x000fe20000000017 */
[----:B------:R-:W-:Y:S01]  /*8fd0*/  UMOV UR5, 0x80000020 ;  /* 0x8000002000057882 */ /* 0x000fe20000000000 */
[----:B------:R-:W-:Y:S01]  /*8fe0*/  IADD3 R0, P4, R0, UR17, RZ ;  /* 0x0000001100007c10 */ /* 0x000fe2000ff9e0ff */
[----:B------:R-:W3:Y:S04]  /*8ff0*/  LDL.LU R12, [R1+0x1b8] ;  /* 0x0001b800010c7983 */ /* 0x000ee80000300800 */
[----:B----4-:R-:W-:Y:S01]  /*9000*/  STS.128 [R205+UR12], R20 ;  /* 0x00000014cd007988 */ /* 0x010fe20008000c0c */
[----:B------:R-:W-:-:S03]  /*9010*/  IADD3 R13, P6, R13, UR17, RZ ;  /* 0x000000110d0d7c10 */ /* 0x000fc6000ffde0ff */
[----:B------:R-:W4:Y:S01]  /*9020*/  LDL.LU R204, [R1+0x1c] ;  /* 0x00001c0001cc7983 */ /* 0x000f220000300800 */
[----:B-1----:R-:W-:-:S03]  /*9030*/  LOP3.LUT R206, R206, 0x7f, RZ, 0xc0, !PT ;  /* 0x0000007fcece7812 */ /* 0x002fc600078ec0ff */
[----:B------:R-:W4:Y:S04]  /*9040*/  LDL.LU R208, [R1+0x24] ;  /* 0x0000240001d07983 */ /* 0x000f280000300800 */
[----:B------:R-:W-:Y:S04]  /*9050*/  STS.U8 [R206+UR12+0x2000], R184 ;  /* 0x002000b8ce007988 */ /* 0x000fe8000800000c */
[----:B------:R-:W-:Y:S04]  /*9060*/  STS.U8 [R206+UR12+0x2200], R185 ;  /* 0x002200b9ce007988 */ /* 0x000fe8000800000c */
[----:B------:R-:W-:Y:S04]  /*9070*/  STS.U8 [R206+UR12+0x2400], R186 ;  /* 0x002400bace007988 */ /* 0x000fe8000800000c */
[----:B------:R-:W-:Y:S04]  /*9080*/  STS.U8 [R206+UR12+0x2600], R187 ;  /* 0x002600bbce007988 */ /* 0x000fe8000800000c */
[----:B------:R-:W-:Y:S04]  /*9090*/  STS.U8 [R206+UR12+0x2800], R188 ;  /* 0x002800bcce007988 */ /* 0x000fe8000800000c */
[----:B------:R-:W-:Y:S04]  /*90a0*/  STS.U8 [R206+UR12+0x2a00], R189 ;  /* 0x002a00bdce007988 */ /* 0x000fe8000800000c */
[----:B------:R-:W-:Y:S04]  /*90b0*/  STS.U8 [R206+UR12+0x2c00], R192 ;  /* 0x002c00c0ce007988 */ /* 0x000fe8000800000c */
[----:B------:R-:W-:Y:S01]  /*90c0*/  STS.U8 [R206+UR12+0x2e00], R168 ;  /* 0x002e00a8ce007988 */ /* 0x000fe2000800000c */
[----:B0-----:R-:W-:-:S03]  /*90d0*/  LOP3.LUT R18, R206, 0x10, RZ, 0x3c, !PT ;  /* 0x00000010ce127812 */ /* 0x001fc600078e3cff */
[----:B------:R-:W-:Y:S04]  /*90e0*/  STS.U8 [R206+UR12+0x3000], R164 ;  /* 0x003000a4ce007988 */ /* 0x000fe8000800000c */
[----:B------:R-:W-:Y:S04]  /*90f0*/  STS.U8 [R206+UR12+0x3200], R165 ;  /* 0x003200a5ce007988 */ /* 0x000fe8000800000c */
[----:B------:R-:W-:Y:S04]  /*9100*/  STS.U8 [R206+UR12+0x3400], R166 ;  /* 0x003400a6ce007988 */ /* 0x000fe8000800000c */
[----:B------:R-:W-:Y:S04]  /*9110*/  STS.U8 [R206+UR12+0x3600], R167 ;  /* 0x003600a7ce007988 */ /* 0x000fe8000800000c */
[----:B------:R-:W-:Y:S04]  /*9120*/  STS.U8 [R206+UR12+0x3800], R169 ;  /* 0x003800a9ce007988 */ /* 0x000fe8000800000c */
[----:B------:R-:W-:Y:S04]  /*9130*/  STS.U8 [R206+UR12+0x3a00], R162 ;  /* 0x003a00a2ce007988 */ /* 0x000fe8000800000c */
[----:B------:R-:W-:Y:S04]  /*9140*/  STS.U8 [R206+UR12+0x3c00], R163 ;  /* 0x003c00a3ce007988 */ /* 0x000fe8000800000c */
[----:B------:R-:W-:Y:S04]  /*9150*/  STS.U8 [R206+UR12+0x3e00], R170 ;  /* 0x003e00aace007988 */ /* 0x000fe8000800000c */
[----:B------:R0:W-:Y:S04]  /*9160*/  STS.U8 [R18+UR12+0x2e80], R17 ;  /* 0x002e801112007988 */ /* 0x0001e8000800000c */
        /* <DEDUP_REMOVED lines=17> */
[----:B------:R-:W4:Y:S01]  /*9280*/  LDL.LU R205, [R1+0x2c] ;  /* 0x00002c0001cd7983 */ /* 0x000f220000300800 */
[----:B0-----:R-:W-:-:S03]  /*9290*/  LOP3.LUT R18, R206, 0x30, RZ, 0x3c, !PT ;  /* 0x00000030ce127812 */ /* 0x001fc600078e3cff */
[----:B------:R-:W-:Y:S01]  /*92a0*/  STS.U8 [R17+UR12+0x2300], R159 ;  /* 0x0023009f11007988 */ /* 0x000fe2000800000c */
[----:B------:R-:W0:Y:S03]  /*92b0*/  LDC R206, c[0x0][0x238] ;  /* 0x00008e00ffce7b82 */ /* 0x000e260000000800 */
        /* <DEDUP_REMOVED lines=26> */
[----:B--2---:R-:W-:Y:S04]  /*9460*/  STS.U8 [R18+UR12+0x3580], R200 ;  /* 0x003580c812007988 */ /* 0x004fe8000800000c */
[----:B---3--:R-:W-:Y:S04]  /*9470*/  STS.U8 [R18+UR12+0x3780], R201 ;  /* 0x003780c912007988 */ /* 0x008fe8000800000c */
[----:B------:R-:W-:Y:S04]  /*9480*/  STS.U8 [R18+UR12+0x3980], R202 ;  /* 0x003980ca12007988 */ /* 0x000fe8000800000c */
[----:B------:R-:W2:Y:S04]  /*9490*/  LDL.LU R184, [R1+0x34] ;  /* 0x0000340001b87983 */ /* 0x000ea80000300800 */
[----:B------:R-:W-:Y:S01]  /*94a0*/  STS.U8 [R18+UR12+0x3d80], R203 ;  /* 0x003d80cb12007988 */ /* 0x000fe2000800000c */
[----:B------:R1:W-:Y:S06]  /*94b0*/  MEMBAR.ALL.CTA ;  /* 0x0000000000007992 */ /* 0x0003ec0000008000 */
[----:B-1----:R-:W1:Y:S01]  /*94c0*/  FENCE.VIEW.ASYNC.S ;  /* 0x00000000000073c6 */ /* 0x002e620000000000 */
[----:B0-----:R-:W-:-:S03]  /*94d0*/  IMAD.SHL.U32 R17, R206, 0x40, RZ ;  /* 0x00000040ce117824 */ /* 0x001fc600078e00ff */
[----:B------:R-:W3:Y:S01]  /*94e0*/  LDL.LU R20, [R1+0x3c] ;  /* 0x00003c0001147983 */ /* 0x000ee20000300800 */
[----:B-1----:R-:W-:Y:S01]  /*94f0*/  BAR.SYNC.DEFER_BLOCKING 0x0 ;  /* 0x0000000000007b1d */ /* 0x002fe20000010000 */
[----:B------:R-:W-:-:S04]  /*9500*/  IADD3 R6, P0, R17, R6, RZ ;  /* 0x0000000611067210 */ /* 0x000fc80007f1e0ff */
[----:B------:R-:W-:Y:S02]  /*9510*/  LEA.HI.X.SX32 R11, R17, R11, 0x1, P0 ;  /* 0x0000000b110b7211 */ /* 0x000fe400000f0eff */
[----:B------:R-:W-:Y:S01]  /*9520*/  IADD3 R223, P0, R223, UR17, RZ ;  /* 0x00000011dfdf7c10 */ /* 0x000fe2000ff1e0ff */
[----:B------:R-:W2:Y:S04]  /*9530*/  LDL.LU R206, [R1+0x8] ;  /* 0x0000080001ce7983 */ /* 0x000ea80000300800 */
[----:B------:R-:W2:Y:S04]  /*9540*/  LDL.LU R19, [R1+0x44] ;  /* 0x0000440001137983 */ /* 0x000ea80000300800 */
[----:B------:R-:W2:Y:S04]  /*9550*/  LDL.LU R21, [R1+0x10] ;  /* 0x0000100001157983 */ /* 0x000ea80000300800 */
[----:B------:R-:W2:Y:S01]  /*9560*/  LDL.LU R22, [R1+0x4c] ;  /* 0x00004c0001167983 */ /* 0x000ea20000300800 */
[----:B------:R-:W-:-:S03]  /*9570*/  WARPGROUP.ARRIVE ;  /* 0x00000000000079c5 */ /* 0x000fc60000000000 */
[----:B------:R-:W2:Y:S04]  /*9580*/  LDL.LU R23, [R1+0x18] ;  /* 0x0000180001177983 */ /* 0x000ea80000300800 */
[----:B------:R-:W2:Y:S01]  /*9590*/  LDL.LU R209, [R1+0x54] ;  /* 0x0000540001d17983 */ /* 0x000ea20000300800 */
[----:B------:R-:W-:Y:S01]  /*95a0*/  QGMMA.64x128x32.F32.E5M2.E5M2 R88, gdesc[UR4], R88 ;  /* 0x01e00000045879f3 */ /* 0x000fe20008703858 */
[----:B------:R-:W-:-:S06]  /*95b0*/  USHF.R.S32.HI UR4, URZ, 0x1f, UR17 ;  /* 0x0000001f3f047899 */ /* 0x000fcc0008011411 */
[----:B------:R-:W-:Y:S02]  /*95c0*/  IADD3.X R15, R15, UR4, RZ, P4, !PT ;  /* 0x000000040f0f7c10 */ /* 0x000fe4000a7fe4ff */
[----:B------:R-:W-:Y:S02]  /*95d0*/  IADD3 R227, P4, R227, UR17, RZ ;  /* 0x00000011e3e37c10 */ /* 0x000fe4000ff9e0ff */
[----:B------:R-:W-:Y:S02]  /*95e0*/  IADD3.X R221, R221, UR4, RZ, P0, !PT ;  /* 0x00000004dddd7c10 */ /* 0x000fe400087fe4ff */
[----:B------:R-:W-:Y:S02]  /*95f0*/  IADD3 R240, P0, R240, UR17, RZ ;  /* 0x00000011f0f07c10 */ /* 0x000fe4000ff1e0ff */
[----:B------:R-:W-:Y:S02]  /*9600*/  IADD3.X R10, R10, UR4, RZ, P6, !PT ;  /* 0x000000040a0a7c10 */ /* 0x000fe4000b7fe4ff */
[----:B------:R-:W-:-:S02]  /*9610*/  IADD3 R16, P6, R16, UR17, RZ ;  /* 0x0000001110107c10 */ /* 0x000fc4000ffde0ff */
[----:B------:R-:W-:Y:S02]  /*9620*/  IADD3.X R225, R225, UR4, RZ, P4, !PT ;  /* 0x00000004e1e17c10 */ /* 0x000fe4000a7fe4ff */
[----:B------:R-:W-:Y:S02]  /*9630*/  IADD3 R242, P4, R242, UR17, RZ ;  /* 0x00000011f2f27c10 */ /* 0x000fe4000ff9e0ff */
[----:B------:R-:W-:Y:S02]  /*9640*/  IADD3.X R239, R239, UR4, RZ, P0, !PT ;  /* 0x00000004efef7c10 */ /* 0x000fe400087fe4ff */
[----:B------:R-:W-:Y:S02]  /*9650*/  IADD3 R247, P0, R247, UR17, RZ ;  /* 0x00000011f7f77c10 */ /* 0x000fe4000ff1e0ff */
[----:B------:R-:W-:Y:S02]  /*9660*/  IADD3.X R229, R229, UR4, RZ, P6, !PT ;  /* 0x00000004e5e57c10 */ /* 0x000fe4000b7fe4ff */
[----:B------:R-:W-:-:S02]  /*9670*/  IADD3 R244, P6, R244, UR17, RZ ;  /* 0x00000011f4f47c10 */ /* 0x000fc4000ffde0ff */
[----:B------:R-:W-:Y:S02]  /*9680*/  IADD3.X R241, R241, UR4, RZ, P4, !PT ;  /* 0x00000004f1f17c10 */ /* 0x000fe4000a7fe4ff */
[----:B------:R-:W-:Y:S01]  /*9690*/  IADD3 R249, P4, R249, UR17, RZ ;  /* 0x00000011f9f97c10 */ /* 0x000fe2000ff9e0ff */
[----:B------:R0:W-:Y:S01]  /*96a0*/  STL [R1+0x4], R247 ;  /* 0x000004f701007387 */ /* 0x0001e20000100800 */
[----:B------:R-:W-:Y:S02]  /*96b0*/  IADD3.X R243, R243, UR4, RZ, P6, !PT ;  /* 0x00000004f3f37c10 */ /* 0x000fe4000b7fe4ff */
[----:B------:R-:W-:Y:S01]  /*96c0*/  IADD3 R251, P6, R251, UR17, RZ ;  /* 0x00000011fbfb7c10 */ /* 0x000fe2000ffde0ff */
[----:B0-----:R-:W2:Y:S04]  /*96d0*/  LDL.LU R247, [R1+0x1b4] ;  /* 0x0001b40001f77983 */ /* 0x001ea80000300800 */
[----:B------:R0:W-:Y:S04]  /*96e0*/  STL [R1+0xc], R249 ;  /* 0x00000cf901007387 */ /* 0x0001e80000100800 */
[----:B0-----:R-:W2:Y:S04]  /*96f0*/  LDL.LU R249, [R1+0x1b0] ;  /* 0x0001b00001f97983 */ /* 0x001ea80000300800 */
[----:B------:R0:W-:Y:S04]  /*9700*/  STL [R1+0x14], R251 ;  /* 0x000014fb01007387 */ /* 0x0001e80000100800 */
[----:B0-----:R-:W2:Y:S01]  /*9710*/  LDL.LU R251, [R1+0x1ac] ;  /* 0x0001ac0001fb7983 */ /* 0x001ea20000300800 */
[----:B------:R-:W-:-:S02]  /*9720*/  IADD3 R14, P5, R14, UR17, RZ ;  /* 0x000000110e0e7c10 */ /* 0x000fc4000ffbe0ff */
[----:B------:R-:W-:Y:S01]  /*9730*/  IADD3 R212, P3, R212, UR17, RZ ;  /* 0x00000011d4d47c10 */ /* 0x000fe2000ff7e0ff */
[----:B------:R-:W2:Y:S01]  /*9740*/  LDL.LU R207, [R1+0x5c] ;  /* 0x00005c0001cf7983 */ /* 0x000ea20000300800 */
[----:B------:R-:W-:Y:S02]  /*9750*/  IADD3 R215, P2, R215, UR17, RZ ;  /* 0x00000011d7d77c10 */ /* 0x000fe4000ff5e0ff */
[----:B------:R-:W-:Y:S01]  /*9760*/  IADD3.X R8, R8, UR4, RZ, P5, !PT ;  /* 0x0000000408087c10 */ /* 0x000fe2000affe4ff */
[----:B------:R-:W2:Y:S01]  /*9770*/  LDL.LU R210, [R1+0x28] ;  /* 0x0000280001d27983 */ /* 0x000ea20000300800 */
[----:B------:R-:W-:Y:S02]  /*9780*/  IADD3 R9, P5, R9, UR17, RZ ;  /* 0x0000001109097c10 */ /* 0x000fe4000ffbe0ff */
[----:B------:R-:W-:Y:S02]  /*9790*/  IADD3.X R211, R211, UR4, RZ, P3, !PT ;  /* 0x00000004d3d37c10 */ /* 0x000fe40009ffe4ff */
[----:B------:R-:W-:-:S02]  /*97a0*/  IADD3 R7, P3, R7, UR17, RZ ;  /* 0x0000001107077c10 */ /* 0x000fc4000ff7e0ff */
[----:B------:R-:W-:Y:S02]  /*97b0*/  IADD3 R219, P1, R219, UR17, RZ ;  /* 0x00000011dbdb7c10 */ /* 0x000fe4000ff3e0ff */
[----:B------:R-:W-:Y:S02]  /*97c0*/  IADD3.X R213, R213, UR4, RZ, P2, !PT ;  /* 0x00000004d5d57c10 */ /* 0x000fe400097fe4ff */
[----:B------:R-:W-:Y:S02]  /*97d0*/  IADD3 R236, P2, R236, UR17, RZ ;  /* 0x00000011ecec7c10 */ /* 0x000fe4000ff5e0ff */
[----:B------:R-:W-:Y:S02]  /*97e0*/  IADD3.X R231, R231, UR4, RZ, P5, !PT ;  /* 0x00000004e7e77c10 */ /* 0x000fe4000affe4ff */
[----:B------:R-:W-:Y:S02]  /*97f0*/  IADD3 R246, P5, R246, UR17, RZ ;  /* 0x00000011f6f67c10 */ /* 0x000fe4000ffbe0ff */
[----:B------:R-:W-:-:S02]  /*9800*/  IADD3.X R233, R233, UR4, RZ, P3, !PT ;  /* 0x00000004e9e97c10 */ /* 0x000fc40009ffe4ff */
[----:B------:R-:W-:Y:S02]  /*9810*/  IADD3 R248, P3, R248, UR17, RZ ;  /* 0x00000011f8f87c10 */ /* 0x000fe4000ff7e0ff */
[----:B------:R-:W-:Y:S02]  /*9820*/  IADD3.X R217, R217, UR4, RZ, P1, !PT ;  /* 0x00000004d9d97c10 */ /* 0x000fe40008ffe4ff */
[----:B------:R-:W-:Y:S02]  /*9830*/  IADD3 R238, P1, R238, UR17, RZ ;  /* 0x00000011eeee7c10 */ /* 0x000fe4000ff3e0ff */
[----:B------:R-:W-:Y:S02]  /*9840*/  IADD3.X R235, R235, UR4, RZ, P2, !PT ;  /* 0x00000004ebeb7c10 */ /* 0x000fe400097fe4ff */
[----:B------:R-:W-:Y:S01]  /*9850*/  IADD3 R250, P2, R250, UR17, RZ ;  /* 0x00000011fafa7c10 */ /* 0x000fe2000ff5e0ff */
[----:B------:R-:W-:Y:S01]  /*9860*/  UMOV UR22, UR6 ;  /* 0x0000000600167c82 */ /* 0x000fe20008000000 */
[----:B------:R-:W-:Y:S01]  /*9870*/  IADD3.X R245, R245, UR4, RZ, P5, !PT ;  /* 0x00000004f5f57c10 */ /* 0x000fe2000affe4ff */
[----:B------:R-:W-:Y:S01]  /*9880*/  UMOV UR23, UR7 ;  /* 0x0000000700177c82 */ /* 0x000fe20008000000 */
[----:B----4-:R-:W-:Y:S01]  /*9890*/  IADD3 R204, P5, R204, UR17, RZ ;  /* 0x00000011cccc7c10 */ /* 0x010fe2000ffbe0ff */
[----:B------:R-:W-:Y:S01]  /*98a0*/  QGMMA.64x128x32.F32.E5M2.E5M2 R88, gdesc[UR8], R88 ;  /* 0x01e00000085879f3 */ /* 0x000fe20008703858 */
[----:B------:R-:W-:-:S02]  /*98b0*/  IADD3.X R237, R237, UR4, RZ, P1, !PT ;  /* 0x00000004eded7c10 */ /* 0x000fc40008ffe4ff */
[----:B------:R-:W-:Y:S01]  /*98c0*/  IADD3 R252, P1, R252, UR17, RZ ;  /* 0x00000011fcfc7c10 */ /* 0x000fe2000ff3e0ff */
[----:B------:R-:W-:Y:S01]  /*98d0*/  STL [R1+0x1c], R204 ;  /* 0x00001ccc01007387 */ /* 0x000fe20000100800 */
[----:B------:R-:W-:-:S07]  /*98e0*/  IADD3.X R2, R2, UR4, RZ, P0, !PT ;  /* 0x0000000402027c10 */ /* 0x000fce00087fe4ff */
[----:B------:R-:W-:Y:S01]  /*98f0*/  QGMMA.64x128x32.F32.E5M2.E5M2 R24, gdesc[UR20], R24 ;  /* 0x01e00000141879f3 */ /* 0x000fe20008703818 */
[----:B---3--:R-:W-:Y:S02]  /*9900*/  IADD3 R20, P0, R20, UR17, RZ ;  /* 0x0000001114147c10 */ /* 0x008fe4000ff1e0ff */
[----:B--2---:R-:W-:Y:S02]  /*9910*/  IADD3.X R206, R206, UR4, RZ, P4, !PT ;  /* 0x00000004cece7c10 */ /* 0x004fe4000a7fe4ff */
[----:B------:R-:W-:Y:S02]  /*9920*/  IADD3 R19, P4, R19, UR17, RZ ;  /* 0x0000001113137c10 */ /* 0x000fe4000ff9e0ff */
[----:B------:R-:W-:Y:S02]  /*9930*/  IADD3.X R21, R21, UR4, RZ, P6, !PT ;  /* 0x0000000415157c10 */ /* 0x000fe4000b7fe4ff */
[----:B------:R-:W-:Y:S02]  /*9940*/  IADD3 R22, P6, R22, UR17, RZ ;  /* 0x0000001116167c10 */ /* 0x000fe4000ffde0ff */
[----:B------:R-:W-:-:S02]  /*9950*/  IADD3.X R23, R23, UR4, RZ, P5, !PT ;  /* 0x0000000417177c10 */ /* 0x000fc4000affe4ff */
[----:B------:R-:W-:Y:S02]  /*9960*/  IADD3 R209, P5, R209, UR17, RZ ;  /* 0x00000011d1d17c10 */ /* 0x000fe4000ffbe0ff */
[----:B------:R-:W-:Y:S02]  /*9970*/  IADD3.X R247, R247, UR4, RZ, P3, !PT ;  /* 0x00000004f7f77c10 */ /* 0x000fe40009ffe4ff */
[----:B------:R-:W-:-:S05]  /*9980*/  IADD3 R208, P3, R208, UR17, RZ ;  /* 0x00000011d0d07c10 */ /* 0x000fca000ff7e0ff */
[----:B------:R0:W-:Y:S01]  /*9990*/  STL [R1+0x24], R208 ;  /* 0x000024d001007387 */ /* 0x0001e20000100800 */
[----:B------:R-:W-:Y:S02]  /*99a0*/  IADD3.X R249, R249, UR4, RZ, P2, !PT ;  /* 0x00000004f9f97c10 */ /* 0x000fe400097fe4ff */
[----:B------:R-:W-:Y:S01]  /*99b0*/  IADD3 R205, P2, R205, UR17, RZ ;  /* 0x00000011cdcd7c10 */ /* 0x000fe2000ff5e0ff */
[----:B0-----:R-:W2:Y:S04]  /*99c0*/  LDL.LU R208, [R1+0x64] ;  /* 0x0000640001d07983 */ /* 0x001ea80000300800 */
[----:B------:R-:W3:Y:S04]  /*99d0*/  LDL.LU R204, [R1+0x30] ;  /* 0x0000300001cc7983 */ /* 0x000ee80000300800 */
[----:B------:R0:W-:Y:S01]  /*99e0*/  STL [R1+0x2c], R205 ;  /* 0x00002ccd01007387 */ /* 0x0001e20000100800 */
[----:B------:R-:W-:-:S02]  /*99f0*/  IADD3.X R251, R251, UR4, RZ, P1, !PT ;  /* 0x00000004fbfb7c10 */ /* 0x000fc40008ffe4ff */
[----:B------:R-:W-:Y:S01]  /*9a00*/  IADD3 R184, P1, R184, UR17, RZ ;  /* 0x00000011b8b87c10 */ /* 0x000fe2000ff3e0ff */
[----:B0-----:R-:W4:Y:S04]  /*9a10*/  LDL.LU R205, [R1+0x6c] ;  /* 0x00006c0001cd7983 */ /* 0x001f280000300800 */
[----:B------:R0:W-:Y:S01]  /*9a20*/  STL [R1], R2 ;  /* 0x0000000201007387 */ /* 0x0001e20000100800 */
[----:B------:R-:W-:-:S03]  /*9a30*/  IADD3.X R5, R5, UR4, RZ, P3, !PT ;  /* 0x0000000405057c10 */ /* 0x000fc60009ffe4ff */
[----:B0-----:R-:W4:Y:S04]  /*9a40*/  LDL.LU R2, [R1+0x1a8] ;  /* 0x0001a80001027983 */ /* 0x001f280000300800 */
[----:B------:R-:W-:Y:S04]  /*9a50*/  STL [R1+0x34], R184 ;  /* 0x000034b801007387 */ /* 0x000fe80000100800 */
[----:B------:R0:W-:Y:S04]  /*9a60*/  STL [R1+0x8], R206 ;  /* 0x000008ce01007387 */ /* 0x0001e80000100800 */
[----:B0-----:R-:W4:Y:S04]  /*9a70*/  LDL.LU R206, [R1+0x38] ;  /* 0x0000380001ce7983 */ /* 0x001f280000300800 */
[----:B------:R-:W-:Y:S04]  /*9a80*/  STL [R1+0x3c], R20 ;  /* 0x00003c1401007387 */ /* 0x000fe80000100800 */
[----:B------:R0:W-:Y:S04]  /*9a90*/  STL [R1+0x44], R19 ;  /* 0x0000441301007387 */ /* 0x0001e80000100800 */
[----:B0-----:R-:W4:Y:S04]  /*9aa0*/  LDL.LU R19, [R1+0x74] ;  /* 0x0000740001137983 */ /* 0x001f280000300800 */
[----:B------:R-:W-:Y:S04]  /*9ab0*/  STL [R1+0x10], R21 ;  /* 0x0000101501007387 */ /* 0x000fe80000100800 */
[----:B------:R-:W-:Y:S04]  /*9ac0*/  STL [R1+0x4c], R22 ;  /* 0x00004c1601007387 */ /* 0x000fe80000100800 */
[----:B------:R0:W-:Y:S04]  /*9ad0*/  STL [R1+0x20], R5 ;  /* 0x0000200501007387 */ /* 0x0001e80000100800 */
[----:B------:R-:W-:Y:S04]  /*9ae0*/  STL [R1+0x18], R23 ;  /* 0x0000181701007387 */ /* 0x000fe80000100800 */
[----:B0-----:R-:W4:Y:S04]  /*9af0*/  LDL.LU R5, [R1+0x1a4] ;  /* 0x0001a40001057983 */ /* 0x001f280000300800 */
[----:B------:R0:W-:Y:S04]  /*9b00*/  STL [R1+0x54], R209 ;  /* 0x000054d101007387 */ /* 0x0001e80000100800 */
[----:B------:R-:W4:Y:S04]  /*9b10*/  LDL.LU R166, [R1+0x7c] ;  /* 0x00007c0001a67983 */ /* 0x000f280000300800 */
[----:B------:R-:W4:Y:S04]  /*9b20*/  LDL.LU R165, [R1+0x48] ;  /* 0x0000480001a57983 */ /* 0x000f280000300800 */
[----:B------:R-:W4:Y:S04]  /*9b30*/  LDL.LU R164, [R1+0x84] ;  /* 0x0000840001a47983 */ /* 0x000f280000300800 */
[----:B------:R-:W4:Y:S04]  /*9b40*/  LDL.LU R168, [R1+0x50] ;  /* 0x0000500001a87983 */ /* 0x000f280000300800 */
[----:B------:R-:W4:Y:S04]  /*9b50*/  LDL.LU R192, [R1+0x8c] ;  /* 0x00008c0001c07983 */ /* 0x000f280000300800 */
[----:B------:R-:W4:Y:S04]  /*9b60*/  LDL.LU R189, [R1+0x58] ;  /* 0x0000580001bd7983 */ /* 0x000f280000300800 */
[----:B0-----:R-:W4:Y:S01]  /*9b70*/  LDL.LU R209, [R1+0x94] ;  /* 0x0000940001d17983 */ /* 0x001f220000300800 */
[----:B------:R-:W-:-:S02]  /*9b80*/  IADD3 R207, P3, R207, UR17, RZ ;  /* 0x00000011cfcf7c10 */ /* 0x000fc4000ff7e0ff */
[----:B------:R-:W-:Y:S01]  /*9b90*/  IADD3.X R210, R210, UR4, RZ, P2, !PT ;  /* 0x00000004d2d27c10 */ /* 0x000fe200097fe4ff */
[----:B------:R-:W4:Y:S04]  /*9ba0*/  LDL.LU R188, [R1+0x9c] ;  /* 0x00009c0001bc7983 */ /* 0x000f280000300800 */
[----:B------:R-:W4:Y:S04]  /*9bb0*/  LDL.LU R187, [R1+0x68] ;  /* 0x0000680001bb7983 */ /* 0x000f280000300800 */
[----:B------:R-:W-:Y:S04]  /*9bc0*/  STL [R1+0x5c], R207 ;  /* 0x00005ccf01007387 */ /* 0x000fe80000100800 */
[----:B------:R-:W4:Y:S04]  /*9bd0*/  LDL.LU R186, [R1+0xa4] ;  /* 0x0000a40001ba7983 */ /* 0x000f280000300800 */
[----:B------:R0:W-:Y:S04]  /*9be0*/  STL [R1+0x28], R210 ;  /* 0x000028d201007387 */ /* 0x0001e80000100800 */
[----:B------:R-:W4:Y:S04]  /*9bf0*/  LDL.LU R185, [R1+0x70] ;  /* 0x0000700001b97983 */ /* 0x000f280000300800 */
[----:B------:R-:W4:Y:S04]  /*9c00*/  LDL.LU R184, [R1+0xac] ;  /* 0x0000ac0001b87983 */ /* 0x000f280000300800 */
[----:B0-----:R-:W4:Y:S01]  /*9c10*/  LDL.LU R210, [R1+0x78] ;  /* 0x0000780001d27983 */ /* 0x001f220000300800 */
[----:B--2---:R-:W-:-:S02]  /*9c20*/  IADD3 R208, P2, R208, UR17, RZ ;  /* 0x00000011d0d07c10 */ /* 0x004fc4000ff5e0ff */
[----:B---3--:R-:W-:-:S03]  /*9c30*/  IADD3.X R204, R204, UR4, RZ, P1, !PT ;  /* 0x00000004cccc7c10 */ /* 0x008fc60008ffe4ff */
[----:B------:R0:W-:Y:S04]  /*9c40*/  STL [R1+0x64], R208 ;  /* 0x000064d001007387 */ /* 0x0001e80000100800 */
[----:B0-----:R-:W2:Y:S01]  /*9c50*/  LDL.LU R208, [R1+0xb4] ;  /* 0x0000b40001d07983 */ /* 0x001ea20000300800 */
[----:B----4-:R-:W-:-:S03]  /*9c60*/  IADD3 R205, P1, R205, UR17, RZ ;  /* 0x00000011cdcd7c10 */ /* 0x010fc6000ff3e0ff */
[----:B------:R-:W3:Y:S04]  /*9c70*/  LDL.LU R20, [R1+0xbc] ;  /* 0x0000bc0001147983 */ /* 0x000ee80000300800 */
[----:B------:R-:W4:Y:S04]  /*9c80*/  LDL.LU R21, [R1+0x88] ;  /* 0x0000880001157983 */ /* 0x000f280000300800 */
[----:B------:R-:W-:Y:S04]  /*9c90*/  STL [R1+0x30], R204 ;  /* 0x000030cc01007387 */ /* 0x000fe80000100800 */
[----:B------:R-:W3:Y:S01]  /*9ca0*/  LDL.LU R22, [R1+0xc4] ;  /* 0x0000c40001167983 */ /* 0x000ee20000300800 */
[----:B------:R-:W-:-:S03]  /*9cb0*/  IADD3.X R2, R2, UR4, RZ, P4, !PT ;  /* 0x0000000402027c10 */ /* 0x000fc6000a7fe4ff */
[----:B------:R0:W-:Y:S04]  /*9cc0*/  STL [R1+0x6c], R205 ;  /* 0x00006ccd01007387 */ /* 0x0001e80000100800 */
[----:B0-----:R-:W3:Y:S01]  /*9cd0*/  LDL.LU R205, [R1+0x90] ;  /* 0x0000900001cd7983 */ /* 0x001ee20000300800 */
[----:B------:R-:W-:-:S05]  /*9ce0*/  IADD3.X R206, R206, UR4, RZ, P0, !PT ;  /* 0x00000004cece7c10 */ /* 0x000fca00087fe4ff */
[----:B------:R0:W-:Y:S04]  /*9cf0*/  STL [R1+0x38], R206 ;  /* 0x000038ce01007387 */ /* 0x0001e80000100800 */
[----:B0-----:R-:W3:Y:S01]  /*9d00*/  LDL.LU R206, [R1+0xcc] ;  /* 0x0000cc0001ce7983 */ /* 0x001ee20000300800 */
[----:B------:R-:W-:-:S03]  /*9d10*/  IADD3 R19, P0, R19, UR17, RZ ;  /* 0x0000001113137c10 */ /* 0x000fc6000ff1e0ff */
[----:B------:R-:W3:Y:S04]  /*9d20*/  LDL.LU R23, [R1+0x98] ;  /* 0x0000980001177983 */ /* 0x000ee80000300800 */
[----:B------:R-:W3:Y:S04]  /*9d30*/  LDL.LU R207, [R1+0xd4] ;  /* 0x0000d40001cf7983 */ /* 0x000ee80000300800 */
[----:B------:R-:W-:Y:S04]  /*9d40*/  STL [R1+0x74], R19 ;  /* 0x0000741301007387 */ /* 0x000fe80000100800 */
[----:B------:R0:W-:Y:S04]  /*9d50*/  STL [R1+0x40], R2 ;  /* 0x0000400201007387 */ /* 0x0001e80000100800 */
[----:B0-----:R-:W3:Y:S04]  /*9d60*/  LDL.LU R2, [R1+0x1a0] ;  /* 0x0001a00001027983 */ /* 0x001ee80000300800 */
[----:B------:R-:W3:Y:S01]  /*9d70*/  LDL.LU R204, [R1+0xdc] ;  /* 0x0000dc0001cc7983 */ /* 0x000ee20000300800 */
[----:B------:R-:W-:-:S03]  /*9d80*/  IADD3 R166, P4, R166, UR17, RZ ;  /* 0x00000011a6a67c10 */ /* 0x000fc6000ff9e0ff */
[----:B------:R-:W3:Y:S01]  /*9d90*/  LDL.LU R19, [R1+0xa8] ;  /* 0x0000a80001137983 */ /* 0x000ee20000300800 */
[----:B------:R-:W-:-:S03]  /*9da0*/  IADD3.X R165, R165, UR4, RZ, P6, !PT ;  /* 0x00000004a5a57c10 */ /* 0x000fc6000b7fe4ff */
[----:B------:R-:W-:Y:S01]  /*9db0*/  STL [R1+0x7c], R166 ;  /* 0x00007ca601007387 */ /* 0x000fe20000100800 */
[----:B------:R-:W-:-:S03]  /*9dc0*/  IADD3 R164, P6, R164, UR17, RZ ;  /* 0x00000011a4a47c10 */ /* 0x000fc6000ffde0ff */
[----:B------:R-:W-:Y:S01]  /*9dd0*/  STL [R1+0x48], R165 ;  /* 0x000048a501007387 */ /* 0x000fe20000100800 */
[----:B------:R-:W-:-:S03]  /*9de0*/  IADD3.X R168, R168, UR4, RZ, P5, !PT ;  /* 0x00000004a8a87c10 */ /* 0x000fc6000affe4ff */
[----:B------:R-:W-:Y:S01]  /*9df0*/  STL [R1+0x84], R164 ;  /* 0x000084a401007387 */ /* 0x000fe20000100800 */
[----:B------:R-:W-:Y:S02]  /*9e00*/  IADD3 R192, P5, R192, UR17, RZ ;  /* 0x00000011c0c07c10 */ /* 0x000fe4000ffbe0ff */
[----:B------:R-:W-:Y:S02]  /*9e10*/  IADD3.X R189, R189, UR4, RZ, P3, !PT ;  /* 0x00000004bdbd7c10 */ /* 0x000fe40009ffe4ff */
[----:B------:R-:W-:Y:S01]  /*9e20*/  IADD3 R209, P3, R209, UR17, RZ ;  /* 0x00000011d1d17c10 */ /* 0x000fe2000ff7e0ff */
[----:B------:R-:W-:Y:S01]  /*9e30*/  STL [R1+0x50], R168 ;  /* 0x000050a801007387 */ /* 0x000fe20000100800 */
[----:B------:R-:W-:-:S03]  /*9e40*/  IADD3.X R5, R5, UR4, RZ, P2, !PT ;  /* 0x0000000405057c10 */ /* 0x000fc600097fe4ff */
[----:B------:R0:W-:Y:S04]  /*9e50*/  STL [R1+0x94], R209 ;  /* 0x000094d101007387 */ /* 0x0001e80000100800 */
[----:B------:R-:W-:Y:S04]  /*9e60*/  STL [R1+0x8c], R192 ;  /* 0x00008cc001007387 */ /* 0x000fe80000100800 */
[----:B0-----:R-:W3:Y:S04]  /*9e70*/  LDL.LU R209, [R1+0xe4] ;  /* 0x0000e40001d17983 */ /* 0x001ee80000300800 */
[----:B------:R-:W-:Y:S04]  /*9e80*/  STL [R1+0x58], R189 ;  /* 0x000058bd01007387 */ /* 0x000fe80000100800 */
[----:B------:R0:W-:Y:S04]  /*9e90*/  STL [R1+0x60], R5 ;  /* 0x0000600501007387 */ /* 0x0001e80000100800 */
[----:B0-----:R-:W3:Y:S01]  /*9ea0*/  LDL.LU R5, [R1+0x19c] ;  /* 0x00019c0001057983 */ /* 0x001ee20000300800 */
[----:B------:R-:W-:-:S02]  /*9eb0*/  IADD3 R188, P2, R188, UR17, RZ ;  /* 0x00000011bcbc7c10 */ /* 0x000fc4000ff5e0ff */
[----:B------:R-:W-:Y:S02]  /*9ec0*/  IADD3.X R187, R187, UR4, RZ, P1, !PT ;  /* 0x00000004bbbb7c10 */ /* 0x000fe40008ffe4ff */
[----:B------:R-:W-:Y:S02]  /*9ed0*/  IADD3 R186, P1, R186, UR17, RZ ;  /* 0x00000011baba7c10 */ /* 0x000fe4000ff3e0ff */
[----:B------:R-:W-:Y:S01]  /*9ee0*/  IADD3.X R210, R210, UR4, RZ, P4, !PT ;  /* 0x00000004d2d27c10 */ /* 0x000fe2000a7fe4ff */
[----:B------:R-:W-:Y:S01]  /*9ef0*/  STL [R1+0x9c], R188 ;  /* 0x00009cbc01007387 */ /* 0x000fe20000100800 */
[----:B------:R-:W-:Y:S02]  /*9f00*/  IADD3.X R185, R185, UR4, RZ, P0, !PT ;  /* 0x00000004b9b97c10 */ /* 0x000fe400087fe4ff */
[----:B------:R-:W-:Y:S01]  /*9f10*/  IADD3 R184, P0, R184, UR17, RZ ;  /* 0x00000011b8b87c10 */ /* 0x000fe2000ff1e0ff */
[----:B------:R-:W-:Y:S04]  /*9f20*/  STL [R1+0x68], R187 ;  /* 0x000068bb01007387 */ /* 0x000fe80000100800 */
[----:B------:R-:W-:Y:S04]  /*9f30*/  STL [R1+0xa4], R186 ;  /* 0x0000a4ba01007387 */ /* 0x000fe80000100800 */
[----:B------:R0:W-:Y:S04]  /*9f40*/  STL [R1+0x78], R210 ;  /* 0x000078d201007387 */ /* 0x0001e80000100800 */
[----:B------:R-:W-:Y:S04]  /*9f50*/  STL [R1+0x70], R185 ;  /* 0x000070b901007387 */ /* 0x000fe80000100800 */
[----:B0-----:R-:W3:Y:S04]  /*9f60*/  LDL.LU R210, [R1+0xb0] ;  /* 0x0000b00001d27983 */ /* 0x001ee80000300800 */
[----:B------:R-:W-:Y:S01]  /*9f70*/  STL [R1+0xac], R184 ;  /* 0x0000acb801007387 */ /* 0x000fe20000100800 */
[----:B--2---:R-:W-:-:S02]  /*9f80*/  IADD3 R208, P4, R208, UR17, RZ ;  /* 0x00000011d0d07c10 */ /* 0x004fc4000ff9e0ff */
[----:B----4-:R-:W-:Y:S02]  /*9f90*/  IADD3.X R21, R21, UR4, RZ, P5, !PT ;  /* 0x0000000415157c10 */ /* 0x010fe4000affe4ff */
[----:B---3--:R-:W-:Y:S02]  /*9fa0*/  IADD3 R22, P5, R22, UR17, RZ ;  /* 0x0000001116167c10 */ /* 0x008fe4000ffbe0ff */
[----:B------:R-:W-:Y:S02]  /*9fb0*/  IADD3.X R205, R205, UR4, RZ, P3, !PT ;  /* 0x00000004cdcd7c10 */ /* 0x000fe40009ffe4ff */
[----:B------:R-:W-:Y:S02]  /*9fc0*/  IADD3 R206, P3, R206, UR17, RZ ;  /* 0x00000011cece7c10 */ /* 0x000fe4000ff7e0ff */
[----:B------:R-:W-:Y:S02]  /*9fd0*/  IADD3.X R23, R23, UR4, RZ, P2, !PT ;  /* 0x0000000417177c10 */ /* 0x000fe400097fe4ff */
[----:B------:R-:W-:-:S02]  /*9fe0*/  IADD3 R207, P2, R207, UR17, RZ ;  /* 0x00000011cfcf7c10 */ /* 0x000fc4000ff5e0ff */
[----:B------:R-:W-:Y:S02]  /*9ff0*/  IADD3.X R2, R2, UR4, RZ, P6, !PT ;  /* 0x0000000402027c10 */ /* 0x000fe4000b7fe4ff */
[----:B------:R-:W-:-:S03]  /*a000*/  IADD3 R20, P6, R20, UR17, RZ ;  /* 0x0000001114147c10 */ /* 0x000fc6000ffde0ff */
[----:B------:R0:W-:Y:S04]  /*a010*/  STL [R1+0x80], R2 ;  /* 0x0000800201007387 */ /* 0x0001e80000100800 */
[----:B0-----:R-:W2:Y:S04]  /*a020*/  LDL.LU R2, [R1+0x198] ;  /* 0x0001980001027983 */ /* 0x001ea80000300800 */
[----:B------:R0:W-:Y:S04]  /*a030*/  STL [R1+0xb4], R208 ;  /* 0x0000b4d001007387 */ /* 0x0001e80000100800 */
[----:B0-----:R-:W3:Y:S04]  /*a040*/  LDL.LU R208, [R1+0xec] ;  /* 0x0000ec0001d07983 */ /* 0x001ee80000300800 */
[----:B------:R-:W-:Y:S04]  /*a050*/  STL [R1+0xbc], R20 ;  /* 0x0000bc1401007387 */ /* 0x000fe80000100800 */
[----:B------:R0:W-:Y:S04]  /*a060*/  STL [R1+0x90], R205 ;  /* 0x000090cd01007387 */ /* 0x0001e80000100800 */
[----:B------:R-:W-:Y:S04]  /*a070*/  STL [R1+0x88], R21 ;  /* 0x0000881501007387 */ /* 0x000fe80000100800 */
[----:B0-----:R-:W4:Y:S04]  /*a080*/  LDL.LU R205, [R1+0xb8] ;  /* 0x0000b80001cd7983 */ /* 0x001f280000300800 */
[----:B------:R-:W-:Y:S04]  /*a090*/  STL [R1+0xc4], R22 ;  /* 0x0000c41601007387 */ /* 0x000fe80000100800 */
[----:B------:R0:W-:Y:S01]  /*a0a0*/  STL [R1+0xcc], R206 ;  /* 0x0000ccce01007387 */ /* 0x0001e20000100800 */
[----:B------:R-:W-:-:S02]  /*a0b0*/  IADD3.X R19, R19, UR4, RZ, P0, !PT ;  /* 0x0000000413137c10 */ /* 0x000fc400087fe4ff */
[----:B------:R-:W-:Y:S01]  /*a0c0*/  IADD3.X R5, R5, UR4, RZ, P1, !PT ;  /* 0x0000000405057c10 */ /* 0x000fe20008ffe4ff */
[----:B0-----:R-:W4:Y:S01]  /*a0d0*/  LDL.LU R206, [R1+0xf4] ;  /* 0x0000f40001ce7983 */ /* 0x001f220000300800 */
[----:B------:R-:W-:-:S03]  /*a0e0*/  IADD3 R204, P1, R204, UR17, RZ ;  /* 0x00000011cccc7c10 */ /* 0x000fc6000ff3e0ff */
[----:B------:R0:W-:Y:S04]  /*a0f0*/  STL [R1+0xa0], R5 ;  /* 0x0000a00501007387 */ /* 0x0001e80000100800 */
[----:B------:R1:W-:Y:S04]  /*a100*/  STL [R1+0x98], R23 ;  /* 0x0000981701007387 */ /* 0x0003e80000100800 */
[----:B0-----:R-:W4:Y:S04]  /*a110*/  LDL.LU R5, [R1+0x194] ;  /* 0x0001940001057983 */ /* 0x001f280000300800 */
[----:B------:R0:W-:Y:S04]  /*a120*/  STL [R1+0xd4], R207 ;  /* 0x0000d4cf01007387 */ /* 0x0001e80000100800 */
[----:B------:R-:W4:Y:S04]  /*a130*/  LDL.LU R169, [R1+0xfc] ;  /* 0x0000fc0001a97983 */ /* 0x000f280000300800 */
[----:B------:R-:W4:Y:S04]  /*a140*/  LDL.LU R167, [R1+0xc8] ;  /* 0x0000c80001a77983 */ /* 0x000f280000300800 */
[----:B------:R0:W-:Y:S04]  /*a150*/  STL [R1+0xdc], R204 ;  /* 0x0000dccc01007387 */ /* 0x0001e80000100800 */
[----:B------:R-:W4:Y:S04]  /*a160*/  LDL.LU R166, [R1+0x104] ;  /* 0x0001040001a67983 */ /* 0x000f280000300800 */
[----:B------:R3:W-:Y:S04]  /*a170*/  STL [R1+0xa8], R19 ;  /* 0x0000a81301007387 */ /* 0x0007e80000100800 */
[----:B------:R-:W4:Y:S04]  /*a180*/  LDL.LU R165, [R1+0xd0] ;  /* 0x0000d00001a57983 */ /* 0x000f280000300800 */
[----:B------:R-:W4:Y:S04]  /*a190*/  LDL.LU R164, [R1+0x10c] ;  /* 0x00010c0001a47983 */ /* 0x000f280000300800 */
[----:B------:R-:W4:Y:S01]  /*a1a0*/  LDL.LU R168, [R1+0xd8] ;  /* 0x0000d80001a87983 */ /* 0x000f220000300800 */
[----:B------:R-:W-:-:S03]  /*a1b0*/  IADD3 R209, P0, R209, UR17, RZ ;  /* 0x00000011d1d17c10 */ /* 0x000fc6000ff1e0ff */
[----:B------:R-:W4:Y:S04]  /*a1c0*/  LDL.LU R192, [R1+0x114] ;  /* 0x0001140001c07983 */ /* 0x000f280000300800 */
[----:B------:R-:W4:Y:S04]  /*a1d0*/  LDL.LU R189, [R1+0x11c] ;  /* 0x00011c0001bd7983 */ /* 0x000f280000300800 */
[----:B------:R-:W4:Y:S01]  /*a1e0*/  LDL.LU R188, [R1+0xe8] ;  /* 0x0000e80001bc7983 */ /* 0x000f220000300800 */
[----:B------:R-:W-:-:S03]  /*a1f0*/  IADD3.X R210, R210, UR4, RZ, P4, !PT ;  /* 0x00000004d2d27c10 */ /* 0x000fc6000a7fe4ff */
[----:B------:R-:W4:Y:S04]  /*a200*/  LDL.LU R187, [R1+0x124] ;  /* 0x0001240001bb7983 */ /* 0x000f280000300800 */
[----:B------:R3:W-:Y:S04]  /*a210*/  STL [R1+0xe4], R209 ;  /* 0x0000e4d101007387 */ /* 0x0007e80000100800 */
[----:B------:R-:W4:Y:S04]  /*a220*/  LDL.LU R186, [R1+0xf0] ;  /* 0x0000f00001ba7983 */ /* 0x000f280000300800 */
[----:B------:R-:W4:Y:S04]  /*a230*/  LDL.LU R185, [R1+0x12c] ;  /* 0x00012c0001b97983 */ /* 0x000f280000300800 */
[----:B------:R-:W4:Y:S04]  /*a240*/  LDL.LU R184, [R1+0xf8] ;  /* 0x0000f80001b87983 */ /* 0x000f280000300800 */
[----:B------:R-:W4:Y:S04]  /*a250*/  LDL.LU R20, [R1+0x134] ;  /* 0x0001340001147983 */ /* 0x000f280000300800 */
[----:B------:R-:W4:Y:S04]  /*a260*/  LDL.LU R21, [R1+0x13c] ;  /* 0x00013c0001157983 */ /* 0x000f280000300800 */
[----:B------:R-:W4:Y:S04]  /*a270*/  LDL.LU R22, [R1+0x108] ;  /* 0x0001080001167983 */ /* 0x000f280000300800 */
[----:B------:R-:W-:Y:S04]  /*a280*/  STL [R1+0xb0], R210 ;  /* 0x0000b0d201007387 */ /* 0x000fe80000100800 */
[----:B-1----:R-:W4:Y:S04]  /*a290*/  LDL.LU R23, [R1+0x110] ;  /* 0x0001100001177983 */ /* 0x002f280000300800 */
[----:B0-----:R-:W4:Y:S04]  /*a2a0*/  LDL.LU R207, [R1+0x14c] ;  /* 0x00014c0001cf7983 */ /* 0x001f280000300800 */
[----:B------:R-:W4:Y:S01]  /*a2b0*/  LDL.LU R204, [R1+0x118] ;  /* 0x0001180001cc7983 */ /* 0x000f220000300800 */
[----:B--2---:R-:W-:-:S02]  /*a2c0*/  IADD3.X R2, R2, UR4, RZ, P5, !PT ;  /* 0x0000000402027c10 */ /* 0x004fc4000affe4ff */
[----:B---3--:R-:W-:-:S05]  /*a2d0*/  IADD3 R208, P4, R208, UR17, RZ ;  /* 0x00000011d0d07c10 */ /* 0x008fca000ff9e0ff */
[----:B------:R-:W-:Y:S04]  /*a2e0*/  STL [R1+0xec], R208 ;  /* 0x0000ecd001007387 */ /* 0x000fe80000100800 */
[----:B------:R-:W2:Y:S04]  /*a2f0*/  LDL.LU R19, [R1+0x154] ;  /* 0x0001540001137983 */ /* 0x000ea80000300800 */
[----:B------:R-:W3:Y:S01]  /*a300*/  LDL.LU R209, [R1+0x15c] ;  /* 0x00015c0001d17983 */ /* 0x000ee20000300800 */
[----:B----4-:R-:W-:-:S05]  /*a310*/  IADD3.X R205, R205, UR4, RZ, P6, !PT ;  /* 0x00000004cdcd7c10 */ /* 0x010fca000b7fe4ff */
[----:B------:R-:W-:Y:S04]  /*a320*/  STL [R1+0xb8], R205 ;  /* 0x0000b8cd01007387 */ /* 0x000fe80000100800 */
[----:B------:R0:W-:Y:S01]  /*a330*/  STL [R1+0xc0], R2 ;  /* 0x0000c00201007387 */ /* 0x0001e20000100800 */
[----:B------:R-:W-:-:S03]  /*a340*/  IADD3 R206, P6, R206, UR17, RZ ;  /* 0x00000011cece7c10 */ /* 0x000fc6000ffde0ff */
[----:B0-----:R-:W4:Y:S04]  /*a350*/  LDL.LU R2, [R1+0x190] ;  /* 0x0001900001027983 */ /* 0x001f280000300800 */
[----:B------:R0:W-:Y:S04]  /*a360*/  STL [R1+0xf4], R206 ;  /* 0x0000f4ce01007387 */ /* 0x0001e80000100800 */
[----:B------:R-:W3:Y:S04]  /*a370*/  LDL.LU R210, [R1+0x130] ;  /* 0x0001300001d27983 */ /* 0x000ee80000300800 */
[----:B------:R-:W3:Y:S01]  /*a380*/  LDL.LU R208, [R1+0x138] ;  /* 0x0001380001d07983 */ /* 0x000ee20000300800 */
[----:B------:R-:W-:-:S03]  /*a390*/  IADD3.X R5, R5, UR4, RZ, P0, !PT ;  /* 0x0000000405057c10 */ /* 0x000fc600087fe4ff */
[----:B------:R-:W3:Y:S04]  /*a3a0*/  LDL.LU R205, [R1+0x140] ;  /* 0x0001400001cd7983 */ /* 0x000ee80000300800 */
[----:B0-----:R-:W3:Y:S01]  /*a3b0*/  LDL.LU R206, [R1+0x148] ;  /* 0x0001480001ce7983 */ /* 0x001ee20000300800 */
[----:B------:R-:W-:Y:S02]  /*a3c0*/  IADD3 R169, P5, R169, UR17, RZ ;  /* 0x00000011a9a97c10 */ /* 0x000fe4000ffbe0ff */
[----:B------:R-:W-:-:S03]  /*a3d0*/  IADD3.X R167, R167, UR4, RZ, P3, !PT ;  /* 0x00000004a7a77c10 */ /* 0x000fc60009ffe4ff */
[----:B------:R-:W-:Y:S01]  /*a3e0*/  STL [R1+0xfc], R169 ;  /* 0x0000fca901007387 */ /* 0x000fe20000100800 */
[----:B------:R-:W-:-:S03]  /*a3f0*/  IADD3 R166, P3, R166, UR17, RZ ;  /* 0x00000011a6a67c10 */ /* 0x000fc6000ff7e0ff */
[----:B------:R-:W-:Y:S01]  /*a400*/  STL [R1+0xc8], R167 ;  /* 0x0000c8a701007387 */ /* 0x000fe20000100800 */
[----:B------:R-:W-:-:S03]  /*a410*/  IADD3.X R165, R165, UR4, RZ, P2, !PT ;  /* 0x00000004a5a57c10 */ /* 0x000fc600097fe4ff */
[----:B------:R-:W-:Y:S01]  /*a420*/  STL [R1+0x104], R166 ;  /* 0x000104a601007387 */ /* 0x000fe20000100800 */
[----:B------:R-:W-:-:S03]  /*a430*/  IADD3 R164, P2, R164, UR17, RZ ;  /* 0x00000011a4a47c10 */ /* 0x000fc6000ff5e0ff */
[----:B------:R-:W-:Y:S01]  /*a440*/  STL [R1+0xd0], R165 ;  /* 0x0000d0a501007387 */ /* 0x000fe20000100800 */
[----:B------:R-:W-:-:S03]  /*a450*/  IADD3.X R168, R168, UR4, RZ, P1, !PT ;  /* 0x00000004a8a87c10 */ /* 0x000fc60008ffe4ff */
[----:B------:R-:W-:Y:S04]  /*a460*/  STL [R1+0x10c], R164 ;  /* 0x00010ca401007387 */ /* 0x000fe80000100800 */
[----:B------:R0:W-:Y:S04]  /*a470*/  STL [R1+0xe0], R5 ;  /* 0x0000e00501007387 */ /* 0x0001e80000100800 */
[----:B------:R-:W-:Y:S04]  /*a480*/  STL [R1+0xd8], R168 ;  /* 0x0000d8a801007387 */ /* 0x000fe80000100800 */
[----:B0-----:R-:W2:Y:S01]  /*a490*/  LDL.LU R5, [R1+0x18c] ;  /* 0x00018c0001057983 */ /* 0x001ea20000300800 */
[----:B------:R-:W-:-:S02]  /*a4a0*/  IADD3 R192, P1, R192, UR17, RZ ;  /* 0x00000011c0c07c10 */ /* 0x000fc4000ff3e0ff */
[----:B------:R-:W-:Y:S02]  /*a4b0*/  IADD3 R189, P0, R189, UR17, RZ ;  /* 0x00000011bdbd7c10 */ /* 0x000fe4000ff1e0ff */
[----:B------:R-:W-:Y:S02]  /*a4c0*/  IADD3.X R188, R188, UR4, RZ, P4, !PT ;  /* 0x00000004bcbc7c10 */ /* 0x000fe4000a7fe4ff */
[----:B------:R-:W-:Y:S01]  /*a4d0*/  IADD3 R187, P4, R187, UR17, RZ ;  /* 0x00000011bbbb7c10 */ /* 0x000fe2000ff9e0ff */
[----:B------:R-:W-:Y:S01]  /*a4e0*/  STL [R1+0x114], R192 ;  /* 0x000114c001007387 */ /* 0x000fe20000100800 */
[----:B------:R-:W-:-:S03]  /*a4f0*/  IADD3.X R186, R186, UR4, RZ, P6, !PT ;  /* 0x00000004baba7c10 */ /* 0x000fc6000b7fe4ff */
[----:B------:R-:W-:Y:S01]  /*a500*/  STL [R1+0x11c], R189 ;  /* 0x00011cbd01007387 */ /* 0x000fe20000100800 */
[----:B------:R-:W-:-:S03]  /*a510*/  IADD3 R185, P6, R185, UR17, RZ ;  /* 0x00000011b9b97c10 */ /* 0x000fc6000ffde0ff */
[----:B------:R-:W-:Y:S01]  /*a520*/  STL [R1+0xe8], R188 ;  /* 0x0000e8bc01007387 */ /* 0x000fe20000100800 */
[----:B------:R-:W-:-:S03]  /*a530*/  IADD3.X R184, R184, UR4, RZ, P5, !PT ;  /* 0x00000004b8b87c10 */ /* 0x000fc6000affe4ff */
[----:B------:R-:W-:Y:S01]  /*a540*/  STL [R1+0x124], R187 ;  /* 0x000124bb01007387 */ /* 0x000fe20000100800 */
[----:B------:R-:W-:-:S03]  /*a550*/  IADD3 R20, P5, R20, UR17, RZ ;  /* 0x0000001114147c10 */ /* 0x000fc6000ffbe0ff */
[----:B------:R-:W-:Y:S04]  /*a560*/  STL [R1+0xf0], R186 ;  /* 0x0000f0ba01007387 */ /* 0x000fe80000100800 */
[----:B------:R-:W-:Y:S01]  /*a570*/  STL [R1+0x12c], R185 ;  /* 0x00012cb901007387 */ /* 0x000fe20000100800 */
[----:B------:R-:W-:Y:S02]  /*a580*/  IADD3.X R22, R22, UR4, RZ, P2, !PT ;  /* 0x0000000416167c10 */ /* 0x000fe400097fe4ff */
[----:B----4-:R-:W-:Y:S02]  /*a590*/  IADD3.X R2, R2, UR4, RZ, P3, !PT ;  /* 0x0000000402027c10 */ /* 0x010fe40009ffe4ff */
[----:B------:R-:W-:-:S03]  /*a5a0*/  IADD3 R21, P3, R21, UR17, RZ ;  /* 0x0000001115157c10 */ /* 0x000fc6000ff7e0ff */
[----:B------:R0:W-:Y:S04]  /*a5b0*/  STL [R1+0x100], R2 ;  /* 0x0001000201007387 */ /* 0x0001e80000100800 */
[----:B------:R-:W-:Y:S04]  /*a5c0*/  STL [R1+0xf8], R184 ;  /* 0x0000f8b801007387 */ /* 0x000fe80000100800 */
[----:B0-----:R-:W4:Y:S04]  /*a5d0*/  LDL.LU R2, [R1+0x188] ;  /* 0x0001880001027983 */ /* 0x001f280000300800 */
[----:B------:R-:W-:Y:S01]  /*a5e0*/  STL [R1+0x134], R20 ;  /* 0x0001341401007387 */ /* 0x000fe20000100800 */
[----:B--2---:R-:W-:-:S05]  /*a5f0*/  IADD3 R5, P2, R5, UR17, RZ ;  /* 0x0000001105057c10 */ /* 0x004fca000ff5e0ff */
[----:B------:R0:W-:Y:S04]  /*a600*/  STL [R1+0x144], R5 ;  /* 0x0001440501007387 */ /* 0x0001e80000100800 */
[----:B------:R-:W-:Y:S04]  /*a610*/  STL [R1+0x13c], R21 ;  /* 0x00013c1501007387 */ /* 0x000fe80000100800 */
[----:B0-----:R-:W2:Y:S01]  /*a620*/  LDL.LU R5, [R1+0x184] ;  /* 0x0001840001057983 */ /* 0x001ea20000300800 */
[----:B------:R-:W-:Y:S02]  /*a630*/  IADD3.X R23, R23, UR4, RZ, P1, !PT ;  /* 0x0000000417177c10 */ /* 0x000fe40008ffe4ff */
[----:B------:R-:W-:Y:S01]  /*a640*/  IADD3 R207, P1, R207, UR17, RZ ;  /* 0x00000011cfcf7c10 */ /* 0x000fe2000ff3e0ff */
[----:B------:R-:W-:Y:S01]  /*a650*/  STL [R1+0x108], R22 ;  /* 0x0001081601007387 */ /* 0x000fe20000100800 */
[----:B------:R-:W-:-:S02]  /*a660*/  IADD3.X R204, R204, UR4, RZ, P0, !PT ;  /* 0x00000004cccc7c10 */ /* 0x000fc400087fe4ff */
[----:B------:R-:W-:Y:S01]  /*a670*/  IADD3 R19, P0, R19, UR17, RZ ;  /* 0x0000001113137c10 */ /* 0x000fe2000ff1e0ff */
[----:B------:R-:W-:Y:S04]  /*a680*/  STL [R1+0x110], R23 ;  /* 0x0001101701007387 */ /* 0x000fe80000100800 */
[----:B------:R-:W-:Y:S01]  /*a690*/  STL [R1+0x14c], R207 ;  /* 0x00014ccf01007387 */ /* 0x000fe20000100800 */
[----:B----4-:R-:W-:-:S05]  /*a6a0*/  IADD3.X R2, R2, UR4, RZ, P4, !PT ;  /* 0x0000000402027c10 */ /* 0x010fca000a7fe4ff */
[----:B------:R0:W-:Y:S04]  /*a6b0*/  STL [R1+0x120], R2 ;  /* 0x0001200201007387 */ /* 0x0001e80000100800 */
[----:B------:R-:W-:Y:S04]  /*a6c0*/  STL [R1+0x118], R204 ;  /* 0x000118cc01007387 */ /* 0x000fe80000100800 */
[----:B0-----:R-:W4:Y:S04]  /*a6d0*/  LDL.LU R2, [R1+0x180] ;  /* 0x0001800001027983 */ /* 0x001f280000300800 */
[----:B------:R-:W-:Y:S01]  /*a6e0*/  STL [R1+0x154], R19 ;  /* 0x0001541301007387 */ /* 0x000fe20000100800 */
[----:B--2---:R-:W-:-:S05]  /*a6f0*/  IADD3.X R5, R5, UR4, RZ, P6, !PT ;  /* 0x0000000405057c10 */ /* 0x004fca000b7fe4ff */
[----:B------:R0:W-:Y:S04]  /*a700*/  STL [R1+0x128], R5 ;  /* 0x0001280501007387 */ /* 0x0001e80000100800 */
[----:B0-----:R-:W2:Y:S01]  /*a710*/  LDL.LU R5, [R1+0x17c] ;  /* 0x00017c0001057983 */ /* 0x001ea20000300800 */
[----:B------:R-:W-:Y:S01]  /*a720*/  UMOV UR26, UR10 ;  /* 0x0000000a001a7c82 */ /* 0x000fe20008000000 */
[----:B------:R-:W-:Y:S02]  /*a730*/  UMOV UR27, UR11 ;  /* 0x0000000b001b7c82 */ /* 0x000fe40008000000 */
[----:B------:R-:W-:Y:S01]  /*a740*/  QGMMA.64x128x32.F32.E5M2.E5M2 R24, gdesc[UR24], R24, gsb0 ;  /* 0x01e00000181879f3 */ /* 0x000fe20008003818 */
[----:B---3--:R-:W-:Y:S02]  /*a750*/  IADD3 R209, P4, R209, UR17, RZ ;  /* 0x00000011d1d17c10 */ /* 0x008fe4000ff9e0ff */
[----:B------:R-:W-:-:S02]  /*a760*/  IADD3.X R210, R210, UR4, RZ, P5, !PT ;  /* 0x00000004d2d27c10 */ /* 0x000fc4000affe4ff */
[----:B------:R-:W-:Y:S01]  /*a770*/  IADD3.X R208, R208, UR4, RZ, P3, !PT ;  /* 0x00000004d0d07c10 */ /* 0x000fe20009ffe4ff */
[----:B------:R-:W-:Y:S01]  /*a780*/  STL [R1+0x15c], R209 ;  /* 0x00015cd101007387 */ /* 0x000fe20000100800 */
[----:B------:R-:W-:Y:S02]  /*a790*/  IADD3.X R205, R205, UR4, RZ, P2, !PT ;  /* 0x00000004cdcd7c10 */ /* 0x000fe400097fe4ff */
[----:B------:R-:W-:Y:S01]  /*a7a0*/  IADD3.X R206, R206, UR4, RZ, P1, !PT ;  /* 0x00000004cece7c10 */ /* 0x000fe20008ffe4ff */
[----:B------:R-:W-:Y:S04]  /*a7b0*/  STL [R1+0x130], R210 ;  /* 0x000130d201007387 */ /* 0x000fe80000100800 */
[----:B------:R-:W-:Y:S01]  /*a7c0*/  STL [R1+0x138], R208 ;  /* 0x000138d001007387 */ /* 0x000fe20000100800 */
[----:B------:R-:W-:-:S05]  /*a7d0*/  VIADD R12, R12, 0xffffffff ;  /* 0xffffffff0c0c7836 */ /* 0x000fca0000000000 */
[----:B------:R-:W-:Y:S01]  /*a7e0*/  ISETP.NE.U32.AND P6, PT, R12, RZ, PT ;  /* 0x000000ff0c00720c */ /* 0x000fe20003fc5070 */
[----:B------:R-:W-:Y:S01]  /*a7f0*/  VIADD R4, R4, 0xffffffc0 ;  /* 0xffffffc004047836 */ /* 0x000fe20000000000 */
[----:B------:R-:W-:Y:S02]  /*a800*/  WARPGROUP.DEPBAR.LE gsb0, 0x0 ;  /* 0x00008000000079c5 */ /* 0x000fe40000010000 */
[----:B----4-:R-:W-:-:S05]  /*a810*/  IADD3.X R2, R2, UR4, RZ, P0, !PT ;  /* 0x0000000402027c10 */ /* 0x010fca00087fe4ff */
[----:B------:R0:W-:Y:S04]  /*a820*/  STL [R1+0x150], R2 ;  /* 0x0001500201007387 */ /* 0x0001e80000100800 */
[----:B------:R-:W-:Y:S04]  /*a830*/  STL [R1+0x140], R205 ;  /* 0x000140cd01007387 */ /* 0x000fe80000100800 */
[----:B0-----:R0:W5:Y:S04]  /*a840*/  LDL.LU R2, [R1+0x178] ;  /* 0x0001780001027983 */ /* 0x0011680000300800 */
[----:B------:R-:W-:Y:S01]  /*a850*/  STL [R1+0x148], R206 ;  /* 0x000148ce01007387 */ /* 0x000fe20000100800 */
[----:B--2---:R-:W-:-:S05]  /*a860*/  IADD3.X R5, R5, UR4, RZ, P4, !PT ;  /* 0x0000000405057c10 */ /* 0x004fca000a7fe4ff */
[----:B------:R1:W-:Y:S02]  /*a870*/  STL [R1+0x158], R5 ;  /* 0x0001580501007387 */ /* 0x0003e40000100800 */
[----:B-1----:R-:W1:Y:S02]  /*a880*/  S2R R5, SR_TID.X ;  /* 0x0000000000057919 */ /* 0x002e640000002100 */
[----:B-1----:R-:W-:Y:S01]  /*a890*/  LOP3.LUT R5, R5, 0x3f, RZ, 0xc0, !PT ;  /* 0x0000003f05057812 */ /* 0x002fe200078ec0ff */
[----:B0-----:R-:W-:Y:S06]  /*a8a0*/  @P6 BRA `(.L_x_2) ;  /* 0xffffffb000186947 */ /* 0x001fec000383ffff */
.L_x_1:
[----:B------:R-:W2:Y:S01]  /*a8b0*/  LDL.LU R19, [R1+0x174] ;  /* 0x0001740001137983 */ /* 0x000ea20000300800 */
[----:B------:R-:W-:Y:S01]  /*a8c0*/  ULDC.64 UR6, c[0x0][0x228] ;  /* 0x00008a0000067ab9 */ /* 0x000fe20000000a00 */
[----:B------:R-:W-:Y:S01]  /*a8d0*/  ULDC UR5, c[0x0][0x22c] ;  /* 0x00008b0000057ab9 */ /* 0x000fe20000000800 */
[----:B------:R-:W1:Y:S01]  /*a8e0*/  S2R R18, SR_TID.X ;  /* 0x0000000000127919 */ /* 0x000e620000002100 */
[----:B------:R-:W-:Y:S02]  /*a8f0*/  F2FP.SATFINITE.E5M2.F32.PACK_AB_MERGE_C R4, R89, R88, RZ ;  /* 0x000000585904723e */ /* 0x000fe400048060ff */
[----:B------:R-:W-:Y:S01]  /*a900*/  F2FP.SATFINITE.E5M2.F32.PACK_AB_MERGE_C R5, R91, R90, RZ ;  /* 0x0000005a5b05723e */ /* 0x000fe200048060ff */
[----:B0-----:R-:W3:Y:S01]  /*a910*/  LDL.LU R17, [R1+0x170] ;  /* 0x0001700001117983 */ /* 0x001ee20000300800 */
[----:B------:R-:W-:Y:S01]  /*a920*/  F2FP.SATFINITE.E5M2.F32.PACK_AB_MERGE_C R93, R93, R92, RZ ;  /* 0x0000005c5d5d723e */ /* 0x000fe200048060ff */
[C---:B-----5:R-:W-:Y:S01]  /*a930*/  VIADD R8, R2.reuse, 0x1 ;  /* 0x0000000102087836 */ /* 0x060fe20000000000 */
[----:B------:R-:W-:Y:S01]  /*a940*/  F2FP.SATFINITE.E5M2.F32.PACK_AB_MERGE_C R94, R95, R94, RZ ;  /* 0x0000005e5f5e723e */ /* 0x000fe200048060ff */
[----:B------:R-:W-:Y:S01]  /*a950*/  ULDC UR4, c[0x0][0x22c] ;  /* 0x00008b0000047ab9 */ /* 0x000fe20000000800 */
[----:B------:R-:W-:Y:S01]  /*a960*/  F2FP.SATFINITE.E5M2.F32.PACK_AB_MERGE_C R6, R25, R24, RZ ;  /* 0x000000181906723e */ /* 0x000fe200048060ff */
[----:B------:R-:W-:Y:S01]  /*a970*/  VIADD R9, R2, 0x3 ;  /* 0x0000000302097836 */ /* 0x000fe20000000000 */
[----:B------:R-:W-:-:S02]  /*a980*/  F2FP.SATFINITE.E5M2.F32.PACK_AB_MERGE_C R7, R27, R26, RZ ;  /* 0x0000001a1b07723e */ /* 0x000fc400048060ff */
[----:B------:R-:W-:Y:S02]  /*a990*/  F2FP.SATFINITE.E5M2.F32.PACK_AB_MERGE_C R29, R29, R28, RZ ;  /* 0x0000001c1d1d723e */ /* 0x000fe400048060ff */
[----:B------:R-:W-:Y:S02]  /*a9a0*/  F2FP.SATFINITE.E5M2.F32.PACK_AB_MERGE_C R30, R31, R30, RZ ;  /* 0x0000001e1f1e723e */ /* 0x000fe400048060ff */
[----:B------:R-:W-:Y:S02]  /*a9b0*/  F2FP.SATFINITE.E5M2.F32.PACK_AB_MERGE_C R39, R39, R38, RZ ;  /* 0x000000262727723e */ /* 0x000fe400048060ff */
[----:B------:R-:W-:Y:S02]  /*a9c0*/  PRMT R4, R4, 0x5410, R93 ;  /* 0x0000541004047816 */ /* 0x000fe4000000005d */
[----:B------:R-:W-:Y:S02]  /*a9d0*/  PRMT R5, R5, 0x5410, R94 ;  /* 0x0000541005057816 */ /* 0x000fe4000000005e */
[----:B------:R-:W-:-:S02]  /*a9e0*/  PRMT R6, R6, 0x5410, R29 ;  /* 0x0000541006067816 */ /* 0x000fc4000000001d */
[----:B------:R-:W-:Y:S02]  /*a9f0*/  PRMT R7, R7, 0x5410, R30 ;  /* 0x0000541007077816 */ /* 0x000fe4000000001e */
[----:B------:R-:W-:Y:S02]  /*aa00*/  F2FP.SATFINITE.E5M2.F32.PACK_AB_MERGE_C R98, R99, R98, RZ ;  /* 0x000000626362723e */ /* 0x000fe400048060ff */
[----:B------:R-:W-:Y:S02]  /*aa10*/  F2FP.SATFINITE.E5M2.F32.PACK_AB_MERGE_C R103, R103, R102, RZ ;  /* 0x000000666767723e */ /* 0x000fe400048060ff */
[----:B------:R-:W-:Y:S01]  /*aa20*/  F2FP.SATFINITE.E5M2.F32.PACK_AB_MERGE_C R32, R33, R32, RZ ;  /* 0x000000202120723e */ /* 0x000fe200048060ff */
[C---:B-1----:R-:W-:Y:S01]  /*aa30*/  IMAD.SHL.U32 R0, R18.reuse, 0x10, RZ ;  /* 0x0000001012007824 */ /* 0x042fe200078e00ff */
[----:B------:R-:W-:Y:S01]  /*aa40*/  F2FP.SATFINITE.E5M2.F32.PACK_AB_MERGE_C R34, R35, R34, RZ ;  /* 0x000000222322723e */ /* 0x000fe200048060ff */
[C---:B------:R-:W-:Y:S01]  /*aa50*/  IMAD.SHL.U32 R3, R18.reuse, 0x40, RZ ;  /* 0x0000004012037824 */ /* 0x040fe200078e00ff */
[----:B------:R-:W-:-:S02]  /*aa60*/  LOP3.LUT R18, R18, 0x7f, RZ, 0xc0, !PT ;  /* 0x0000007f12127812 */ /* 0x000fc400078ec0ff */
[----:B------:R-:W-:Y:S02]  /*aa70*/  LOP3.LUT R0, R0, 0xf0, RZ, 0xc0, !PT ;  /* 0x000000f000007812 */ /* 0x000fe400078ec0ff */
[----:B------:R-:W-:Y:S02]  /*aa80*/  LOP3.LUT R3, R3, 0x400, RZ, 0xc0, !PT ;  /* 0x0000040003037812 */ /* 0x000fe400078ec0ff */
[----:B------:R-:W-:Y:S02]  /*aa90*/  F2FP.SATFINITE.E5M2.F32.PACK_AB_MERGE_C R37, R37, R36, RZ ;  /* 0x000000242525723e */ /* 0x000fe400048060ff */
[----:B------:R-:W-:Y:S01]  /*aaa0*/  IADD3 R3, R3, UR12, R0 ;  /* 0x0000000c03037c10 */ /* 0x000fe2000fffe000 */
[----:B------:R-:W-:Y:S01]  /*aab0*/  VIADD R0, R2, 0x2 ;  /* 0x0000000202007836 */ /* 0x000fe20000000000 */
[----:B------:R-:W-:Y:S01]  /*aac0*/  LEA R20, R18, UR12, 0x4 ;  /* 0x0000000c12147c11 */ /* 0x000fe2000f8e20ff */
[----:B------:R-:W-:Y:S01]  /*aad0*/  BAR.SYNC.DEFER_BLOCKING 0x0 ;  /* 0x0000000000007b1d */ /* 0x000fe20000010000 */
[----:B------:R-:W-:-:S02]  /*aae0*/  F2FP.SATFINITE.E5M2.F32.PACK_AB_MERGE_C R96, R97, R96, RZ ;  /* 0x000000606160723e */ /* 0x000fc400048060ff */
[----:B------:R-:W-:Y:S02]  /*aaf0*/  PRMT R97, R98, 0x5410, R103 ;  /* 0x0000541062617816 */ /* 0x000fe40000000067 */
[----:B------:R-:W-:Y:S02]  /*ab00*/  PRMT R98, R32, 0x5410, R37 ;  /* 0x0000541020627816 */ /* 0x000fe40000000025 */
[----:B------:R-:W-:Y:S02]  /*ab10*/  PRMT R99, R34, 0x5410, R39 ;  /* 0x0000541022637816 */ /* 0x000fe40000000027 */
[----:B------:R-:W-:Y:S02]  /*ab20*/  F2FP.SATFINITE.E5M2.F32.PACK_AB_MERGE_C R101, R101, R100, RZ ;  /* 0x000000646565723e */ /* 0x000fe400048060ff */
[----:B------:R-:W-:Y:S02]  /*ab30*/  F2FP.SATFINITE.E5M2.F32.PACK_AB_MERGE_C R106, R107, R106, RZ ;  /* 0x0000006a6b6a723e */ /* 0x000fe400048060ff */
[----:B------:R-:W-:-:S02]  /*ab40*/  PRMT R96, R96, 0x5410, R101 ;  /* 0x0000541060607816 */ /* 0x000fc40000000065 */
[----:B------:R-:W-:Y:S02]  /*ab50*/  F2FP.SATFINITE.E5M2.F32.PACK_AB_MERGE_C R111, R111, R110, RZ ;  /* 0x0000006e6f6f723e */ /* 0x000fe400048060ff */
[----:B------:R-:W-:Y:S02]  /*ab60*/  F2FP.SATFINITE.E5M2.F32.PACK_AB_MERGE_C R104, R105, R104, RZ ;  /* 0x000000686968723e */ /* 0x000fe400048060ff */
[----:B------:R-:W-:Y:S02]  /*ab70*/  F2FP.SATFINITE.E5M2.F32.PACK_AB_MERGE_C R109, R109, R108, RZ ;  /* 0x0000006c6d6d723e */ /* 0x000fe400048060ff */
[----:B------:R-:W-:Y:S02]  /*ab80*/  F2FP.SATFINITE.E5M2.F32.PACK_AB_MERGE_C R40, R41, R40, RZ ;  /* 0x000000282928723e */ /* 0x000fe400048060ff */
[----:B------:R-:W-:Y:S02]  /*ab90*/  F2FP.SATFINITE.E5M2.F32.PACK_AB_MERGE_C R42, R43, R42, RZ ;  /* 0x0000002a2b2a723e */ /* 0x000fe400048060ff */
[----:B------:R-:W-:-:S02]  /*aba0*/  F2FP.SATFINITE.E5M2.F32.PACK_AB_MERGE_C R45, R45, R44, RZ ;  /* 0x0000002c2d2d723e */ /* 0x000fc400048060ff */
[----:B------:R-:W-:Y:S02]  /*abb0*/  F2FP.SATFINITE.E5M2.F32.PACK_AB_MERGE_C R47, R47, R46, RZ ;  /* 0x0000002e2f2f723e */ /* 0x000fe400048060ff */
[----:B------:R-:W-:Y:S02]  /*abc0*/  PRMT R105, R106, 0x5410, R111 ;  /* 0x000054106a697816 */ /* 0x000fe4000000006f */
[----:B------:R-:W-:Y:S02]  /*abd0*/  PRMT R104, R104, 0x5410, R109 ;  /* 0x0000541068687816 */ /* 0x000fe4000000006d */
[----:B------:R-:W-:Y:S02]  /*abe0*/  PRMT R106, R40, 0x5410, R45 ;  /* 0x00005410286a7816 */ /* 0x000fe4000000002d */
[----:B------:R-:W-:Y:S02]  /*abf0*/  PRMT R107, R42, 0x5410, R47 ;  /* 0x000054102a6b7816 */ /* 0x000fe4000000002f */
[----:B------:R-:W-:-:S02]  /*ac00*/  F2FP.SATFINITE.E5M2.F32.PACK_AB_MERGE_C R114, R115, R114, RZ ;  /* 0x000000727372723e */ /* 0x000fc400048060ff */
        /* <DEDUP_REMOVED lines=59> */
[----:B---3--:R-:W-:Y:S01]  /*afc0*/  ISETP.GE.AND P0, PT, R17, UR6, PT ;  /* 0x0000000611007c0c */ /* 0x008fe2000bf06270 */
[----:B------:R-:W-:-:S03]  /*afd0*/  ULDC UR6, c[0x0][0x248] ;  /* 0x0000920000067ab9 */ /* 0x000fc60000000800 */
[----:B------:R-:W-:Y:S01]  /*afe0*/  ISETP.LT.AND P4, PT, R0, UR5, !P0 ;  /* 0x0000000500007c0c */ /* 0x000fe2000c781270 */
[----:B------:R-:W-:Y:S01]  /*aff0*/  ULDC UR5, c[0x0][0x22c] ;  /* 0x00008b0000057ab9 */ /* 0x000fe20000000800 */
[----:B--2---:R-:W-:Y:S02]  /*b000*/  LOP3.LUT R0, R19, 0x300, RZ, 0xc0, !PT ;  /* 0x0000030013007812 */ /* 0x004fe400078ec0ff */
[----:B------:R-:W-:Y:S01]  /*b010*/  ISETP.LT.AND P2, PT, R8, UR4, !P0 ;  /* 0x0000000408007c0c */ /* 0x000fe2000c741270 */
[----:B------:R-:W-:Y:S01]  /*b020*/  VIADD R8, R2, 0x4 ;  /* 0x0000000402087836 */ /* 0x000fe20000000000 */
[----:B------:R-:W-:Y:S01]  /*b030*/  ULDC UR4, c[0x0][0x22c] ;  /* 0x00008b0000047ab9 */ /* 0x000fe20000000800 */
[----:B------:R-:W-:Y:S01]  /*b040*/  IMAD.IADD R38, R0, 0x1, R3 ;  /* 0x0000000100267824 */ /* 0x000fe200078e0203 */
[----:B------:R-:W-:Y:S01]  /*b050*/  ISETP.LT.AND P6, PT, R9, UR4, !P0 ;  /* 0x0000000409007c0c */ /* 0x000fe2000c7c1270 */
[----:B------:R-:W-:Y:S01]  /*b060*/  ULDC UR4, c[0x0][0x244] ;  /* 0x0000910000047ab9 */ /* 0x000fe20000000800 */
[----:B------:R-:W-:Y:S01]  /*b070*/  ISETP.LT.AND P5, PT, R8, UR5, !P0 ;  /* 0x0000000508007c0c */ /* 0x000fe2000c7a1270 */
[----:B------:R-:W-:Y:S01]  /*b080*/  IMAD R0, R17, UR4, RZ ;  /* 0x0000000411007c24 */ /* 0x000fe2000f8e02ff */
[----:B------:R-:W-:Y:S01]  /*b090*/  STSM.16.M88.4 [R38], R4 ;  /* 0x0000000426007844 */ /* 0x000fe20000000200 */
[----:B------:R-:W-:Y:S01]  /*b0a0*/  ULDC.64 UR4, c[0x0][0x220] ;  /* 0x0000880000047ab9 */ /* 0x000fe20000000a00 */
[----:B------:R-:W-:Y:S02]  /*b0b0*/  BAR.SYNC.DEFER_BLOCKING 0x0 ;  /* 0x0000000000007b1d */ /* 0x000fe40000010000 */
[----:B------:R-:W-:-:S02]  /*b0c0*/  IADD3 R3, P1, R0, UR4, RZ ;  /* 0x0000000400037c10 */ /* 0x000fc4000ff3e0ff */
[----:B------:R-:W-:Y:S02]  /*b0d0*/  ISETP.LT.AND P3, PT, R2, UR7, !P0 ;  /* 0x0000000702007c0c */ /* 0x000fe4000c761270 */
[----:B------:R-:W-:Y:S01]  /*b0e0*/  LEA.HI.X.SX32 R0, R0, UR5, 0x1, P1 ;  /* 0x0000000500007c11 */ /* 0x000fe200088f0eff */
[----:B------:R-:W-:Y:S01]  /*b0f0*/  ULDC UR4, c[0x0][0x248] ;  /* 0x0000920000047ab9 */ /* 0x000fe20000000800 */
[----:B------:R-:W-:Y:S01]  /*b100*/  ULDC UR5, c[0x0][0x22c] ;  /* 0x00008b0000057ab9 */ /* 0x000fe20000000800 */
[----:B------:R-:W-:Y:S01]  /*b110*/  IMAD R21, R2, UR4, RZ ;  /* 0x0000000402157c24 */ /* 0x000fe2000f8e02ff */
[----:B------:R-:W-:-:S03]  /*b120*/  ULDC UR7, c[0x0][0x22c] ;  /* 0x00008b0000077ab9 */ /* 0x000fc60000000800 */
[C---:B------:R-:W-:Y:S01]  /*b130*/  VIADD R37, R21.reuse, UR4 ;  /* 0x0000000415257c36 */ /* 0x040fe20008000000 */
[----:B------:R-:W-:-:S03]  /*b140*/  IADD3 R22, P1, R21, R3, RZ ;  /* 0x0000000315167210 */ /* 0x000fc60007f3e0ff */
[----:B------:R-:W-:Y:S01]  /*b150*/  VIADD R39, R37, UR4 ;  /* 0x0000000425277c36 */ /* 0x000fe20008000000 */
[----:B------:R-:W-:Y:S01]  /*b160*/  LEA.HI.X.SX32 R23, R21, R0, 0x1, P1 ;  /* 0x0000000015177211 */ /* 0x000fe200008f0eff */
[----:B------:R-:W-:Y:S01]  /*b170*/  VIADD R21, R2, 0x5 ;  /* 0x0000000502157836 */ /* 0x000fe20000000000 */
[----:B------:R-:W-:Y:S01]  /*b180*/  IADD3 R36, P1, R37, R3, RZ ;  /* 0x0000000325247210 */ /* 0x000fe20007f3e0ff */
[----:B------:R-:W-:-:S03]  /*b190*/  VIADD R40, R39, UR4 ;  /* 0x0000000427287c36 */ /* 0x000fc60008000000 */
[----:B------:R-:W-:Y:S01]  /*b1a0*/  LEA.HI.X.SX32 R37, R37, R0, 0x1, P1 ;  /* 0x0000000025257211 */ /* 0x000fe200008f0eff */
[----:B------:R-:W0:Y:S01]  /*b1b0*/  LDS.128 R32, [R20] ;  /* 0x0000000014207984 */ /* 0x000e220000000c00 */
[----:B------:R-:W-:Y:S06]  /*b1c0*/  BAR.SYNC.DEFER_BLOCKING 0x0 ;  /* 0x0000000000007b1d */ /* 0x000fec0000010000 */
[----:B------:R-:W-:Y:S02]  /*b1d0*/  STSM.16.M88.4 [R38], R96 ;  /* 0x0000006026007844 */ /* 0x000fe40000000200 */
[----:B------:R-:W-:Y:S01]  /*b1e0*/  BAR.SYNC.DEFER_BLOCKING 0x0 ;  /* 0x0000000000007b1d */ /* 0x000fe20000010000 */
[----:B0-----:R-:W-:-:S02]  /*b1f0*/  PRMT R41, R32, 0x7770, RZ ;  /* 0x0000777020297816 */ /* 0x001fc400000000ff */
[----:B------:R-:W-:Y:S02]  /*b200*/  PRMT R43, R32, 0x7771, RZ ;  /* 0x00007771202b7816 */ /* 0x000fe400000000ff */
[----:B------:R-:W-:Y:S01]  /*b210*/  PRMT R45, R33, 0x7770, RZ ;  /* 0x00007770212d7816 */ /* 0x000fe200000000ff */
[----:B------:R-:W0:Y:S02]  /*b220*/  LDS.128 R28, [R20] ;  /* 0x00000000141c7984 */ /* 0x000e240000000c00 */
[----:B------:R-:W-:Y:S06]  /*b230*/  BAR.SYNC.DEFER_BLOCKING 0x0 ;  /* 0x0000000000007b1d */ /* 0x000fec0000010000 */
[----:B------:R-:W-:Y:S02]  /*b240*/  STSM.16.M88.4 [R38], R104 ;  /* 0x0000006826007844 */ /* 0x000fe40000000200 */
[----:B------:R-:W-:Y:S06]  /*b250*/  BAR.SYNC.DEFER_BLOCKING 0x0 ;  /* 0x0000000000007b1d */ /* 0x000fec0000010000 */
[----:B------:R-:W1:Y:S02]  /*b260*/  LDS.128 R24, [R20] ;  /* 0x0000000014187984 */ /* 0x000e640000000c00 */
[----:B------:R-:W-:Y:S06]  /*b270*/  BAR.SYNC.DEFER_BLOCKING 0x0 ;  /* 0x0000000000007b1d */ /* 0x000fec0000010000 */
[----:B------:R-:W-:Y:S02]  /*b280*/  STSM.16.M88.4 [R38], R112 ;  /* 0x0000007026007844 */ /* 0x000fe40000000200 */
[----:B------:R-:W-:Y:S06]  /*b290*/  BAR.SYNC.DEFER_BLOCKING 0x0 ;  /* 0x0000000000007b1d */ /* 0x000fec0000010000 */
[----:B------:R-:W2:Y:S02]  /*b2a0*/  LDS.128 R12, [R20] ;  /* 0x00000000140c7984 */ /* 0x000ea40000000c00 */
[----:B------:R-:W-:Y:S06]  /*b2b0*/  BAR.SYNC.DEFER_BLOCKING 0x0 ;  /* 0x0000000000007b1d */ /* 0x000fec0000010000 */
[----:B------:R-:W-:Y:S02]  /*b2c0*/  STSM.16.M88.4 [R38], R120 ;  /* 0x0000007826007844 */ /* 0x000fe40000000200 */
[----:B------:R-:W-:Y:S06]  /*b2d0*/  BAR.SYNC.DEFER_BLOCKING 0x0 ;  /* 0x0000000000007b1d */ /* 0x000fec0000010000 */
[----:B------:R-:W3:Y:S02]  /*b2e0*/  LDS.128 R8, [R20] ;  /* 0x0000000014087984 */ /* 0x000ee40000000c00 */
[----:B------:R-:W-:Y:S06]  /*b2f0*/  BAR.SYNC.DEFER_BLOCKING 0x0 ;  /* 0x0000000000007b1d */ /* 0x000fec0000010000 */
[----:B------:R-:W-:Y:S02]  /*b300*/  STSM.16.M88.4 [R38], R128 ;  /* 0x0000008026007844 */ /* 0x000fe40000000200 */
[----:B------:R-:W-:Y:S06]  /*b310*/  BAR.SYNC.DEFER_BLOCKING 0x0 ;  /* 0x0000000000007b1d */ /* 0x000fec0000010000 */
[----:B------:R-:W4:Y:S02]  /*b320*/  LDS.128 R16, [R20] ;  /* 0x0000000014107984 */ /* 0x000f240000000c00 */
[----:B------:R-:W-:Y:S06]  /*b330*/  BAR.SYNC.DEFER_BLOCKING 0x0 ;  /* 0x0000000000007b1d */ /* 0x000fec0000010000 */
[----:B------:R-:W-:Y:S02]  /*b340*/  STSM.16.M88.4 [R38], R136 ;  /* 0x0000008826007844 */ /* 0x000fe40000000200 */
[----:B------:R-:W-:Y:S06]  /*b350*/  BAR.SYNC.DEFER_BLOCKING 0x0 ;  /* 0x0000000000007b1d */ /* 0x000fec0000010000 */
[----:B------:R-:W4:Y:S02]  /*b360*/  LDS.128 R4, [R20] ;  /* 0x0000000014047984 */ /* 0x000f240000000c00 */
[----:B------:R-:W-:Y:S06]  /*b370*/  BAR.SYNC.DEFER_BLOCKING 0x0 ;  /* 0x0000000000007b1d */ /* 0x000fec0000010000 */
[----:B------:R0:W-:Y:S02]  /*b380*/  STSM.16.M88.4 [R38], R144 ;  /* 0x0000009026007844 */ /* 0x0001e40000000200 */
[----:B------:R-:W-:Y:S01]  /*b390*/  BAR.SYNC.DEFER_BLOCKING 0x0 ;  /* 0x0000000000007b1d */ /* 0x000fe20000010000 */
[----:B0-----:R-:W-:-:S04]  /*b3a0*/  IADD3 R38, P1, R39, R3, RZ ;  /* 0x0000000327267210 */ /* 0x001fc80007f3e0ff */
[-C--:B------:R-:W-:Y:S01]  /*b3b0*/  LEA.HI.X.SX32 R39, R39, R0.reuse, 0x1, P1 ;  /* 0x0000000027277211 */ /* 0x080fe200008f0eff */
[----:B------:R0:W-:Y:S01]  /*b3c0*/  @P3 STG.E.U8 desc[UR14][R22.64], R41 ;  /* 0x0000002916003986 */ /* 0x0001e2000c10110e */
[----:B------:R-:W-:Y:S01]  /*b3d0*/  ISETP.LT.AND P3, PT, R21, UR5, !P0 ;  /* 0x0000000515007c0c */ /* 0x000fe2000c761270 */
[C---:B------:R-:W-:Y:S01]  /*b3e0*/  VIADD R21, R2.reuse, 0x6 ;  /* 0x0000000602157836 */ /* 0x040fe20000000000 */
[----:B------:R-:W-:Y:S01]  /*b3f0*/  ULDC UR5, c[0x0][0x22c] ;  /* 0x00008b0000057ab9 */ /* 0x000fe20000000800 */
[----:B------:R1:W-:Y:S03]  /*b400*/  @P2 STG.E.U8 desc[UR14][R36.64], R43 ;  /* 0x0000002b24002986 */ /* 0x0003e6000c10110e */
[----:B------:R-:W-:Y:S01]  /*b410*/  ISETP.LT.AND P2, PT, R21, UR5, !P0 ;  /* 0x0000000515007c0c */ /* 0x000fe2000c741270 */
[----:B------:R-:W-:Y:S01]  /*b420*/  VIADD R21, R2, 0x7 ;  /* 0x0000000702157836 */ /* 0x000fe20000000000 */
[----:B------:R-:W-:Y:S01]  /*b430*/  ULDC UR5, c[0x0][0x22c] ;  /* 0x00008b0000057ab9 */ /* 0x000fe20000000800 */
[----:B------:R2:W-:Y:S01]  /*b440*/  @P4 STG.E.U8 desc[UR14][R38.64], R45 ;  /* 0x0000002d26004986 */ /* 0x0005e2000c10110e */
[CC--:B0-----:R-:W-:Y:S01]  /*b450*/  IADD3 R22, P1, R40.reuse, R3.reuse, RZ ;  /* 0x0000000328167210 */ /* 0x0c1fe20007f3e0ff */
[----:B------:R-:W-:Y:S01]  /*b460*/  VIADD R41, R40, UR4 ;  /* 0x0000000428297c36 */ /* 0x000fe20008000000 */
[----:B------:R-:W-:Y:S01]  /*b470*/  ISETP.LT.AND P4, PT, R21, UR5, !P0 ;  /* 0x0000000515007c0c */ /* 0x000fe2000c781270 */
[----:B------:R-:W-:Y:S01]  /*b480*/  VIADD R21, R2, 0x8 ;  /* 0x0000000802157836 */ /* 0x000fe20000000000 */
[----:B------:R-:W-:Y:S01]  /*b490*/  LEA.HI.X.SX32 R23, R40, R0, 0x1, P1 ;  /* 0x0000000028177211 */ /* 0x000fe200008f0eff */
[----:B------:R-:W-:Y:S01]  /*b4a0*/  VIADD R40, R41, UR4 ;  /* 0x0000000429287c36 */ /* 0x000fe20008000000 */
[----:B-1----:R-:W-:Y:S01]  /*b4b0*/  PRMT R43, R33, 0x7771, RZ ;  /* 0x00007771212b7816 */ /* 0x002fe200000000ff */
[----:B------:R-:W-:Y:S01]  /*b4c0*/  ULDC UR5, c[0x0][0x22c] ;  /* 0x00008b0000057ab9 */ /* 0x000fe20000000800 */
[----:B------:R-:W-:-:S02]  /*b4d0*/  IADD3 R36, P1, R41, R3, RZ ;  /* 0x0000000329247210 */ /* 0x000fc40007f3e0ff */
[----:B--2---:R-:W-:Y:S01]  /*b4e0*/  PRMT R45, R34, 0x7770, RZ ;  /* 0x00007770222d7816 */ /* 0x004fe200000000ff */
[----:B------:R0:W-:Y:S01]  /*b4f0*/  @P6 STG.E.U8 desc[UR14][R22.64], R43 ;  /* 0x0000002b16006986 */ /* 0x0001e2000c10110e */
[----:B------:R-:W-:Y:S01]  /*b500*/  ISETP.LT.AND P6, PT, R21, UR5, !P0 ;  /* 0x0000000515007c0c */ /* 0x000fe2000c7c1270 */
[----:B------:R-:W-:Y:S01]  /*b510*/  VIADD R21, R2, 0x9 ;  /* 0x0000000902157836 */ /* 0x000fe20000000000 */
[-C--:B------:R-:W-:Y:S01]  /*b520*/  LEA.HI.X.SX32 R37, R41, R0.reuse, 0x1, P1 ;  /* 0x0000000029257211 */ /* 0x080fe200008f0eff */
[C---:B------:R-:W-:Y:S01]  /*b530*/  VIADD R41, R40.reuse, UR4 ;  /* 0x0000000428297c36 */ /* 0x040fe20008000000 */
[-C--:B------:R-:W-:Y:S01]  /*b540*/  IADD3 R38, P1, R40, R3.reuse, RZ ;  /* 0x0000000328267210 */ /* 0x080fe20007f3e0ff */
[----:B------:R-:W-:Y:S02]  /*b550*/  ULDC UR5, c[0x0][0x22c] ;  /* 0x00008b0000057ab9 */ /* 0x000fe40000000800 */
[----:B------:R1:W-:Y:S01]  /*b560*/  @P5 STG.E.U8 desc[UR14][R36.64], R45 ;  /* 0x0000002d24005986 */ /* 0x0003e2000c10110e */
[----:B------:R-:W-:Y:S01]  /*b570*/  ISETP.LT.AND P5, PT, R21, UR5, !P0 ;  /* 0x0000000515007c0c */ /* 0x000fe2000c7a1270 */
[----:B------:R-:W-:Y:S01]  /*b580*/  VIADD R21, R2, 0xa ;  /* 0x0000000a02157836 */ /* 0x000fe20000000000 */
[----:B------:R-:W-:Y:S01]  /*b590*/  LEA.HI.X.SX32 R39, R40, R0, 0x1, P1 ;  /* 0x0000000028277211 */ /* 0x000fe200008f0eff */
[C---:B------:R-:W-:Y:S01]  /*b5a0*/  VIADD R40, R41.reuse, UR4 ;  /* 0x0000000429287c36 */ /* 0x040fe20008000000 */
[----:B0-----:R-:W-:Y:S01]  /*b5b0*/  PRMT R43, R34, 0x7771, RZ ;  /* 0x00007771222b7816 */ /* 0x001fe200000000ff */
[----:B------:R-:W-:Y:S01]  /*b5c0*/  ULDC UR5, c[0x0][0x22c] ;  /* 0x00008b0000057ab9 */ /* 0x000fe20000000800 */
[----:B------:R-:W-:-:S03]  /*b5d0*/  IADD3 R22, P1, R41, R3, RZ ;  /* 0x0000000329167210 */ /* 0x000fc60007f3e0ff */
[----:B------:R0:W-:Y:S01]  /*b5e0*/  @P3 STG.E.U8 desc[UR14][R38.64], R43 ;  /* 0x0000002b26003986 */ /* 0x0001e2000c10110e */
[----:B------:R-:W-:Y:S01]  /*b5f0*/  ISETP.LT.AND P3, PT, R21, UR5, !P0 ;  /* 0x0000000515007c0c */ /* 0x000fe2000c761270 */
[----:B------:R-:W-:Y:S01]  /*b600*/  VIADD R21, R2, 0xb ;  /* 0x0000000b02157836 */ /* 0x000fe20000000000 */
[----:B------:R-:W-:Y:S01]  /*b610*/  LEA.HI.X.SX32 R23, R41, R0, 0x1, P1 ;  /* 0x0000000029177211 */ /* 0x000fe200008f0eff */
[C---:B------:R-:W-:Y:S01]  /*b620*/  VIADD R41, R40.reuse, UR4 ;  /* 0x0000000428297c36 */ /* 0x040fe20008000000 */
[----:B-1----:R-:W-:Y:S01]  /*b630*/  PRMT R45, R35, 0x7770, RZ ;  /* 0x00007770232d7816 */ /* 0x002fe200000000ff */
[----:B------:R-:W-:Y:S01]  /*b640*/  ULDC UR5, c[0x0][0x22c] ;  /* 0x00008b0000057ab9 */ /* 0x000fe20000000800 */
[----:B------:R-:W-:-:S03]  /*b650*/  IADD3 R36, P1, R40, R3, RZ ;  /* 0x0000000328247210 */ /* 0x000fc60007f3e0ff */
[----:B------:R1:W-:Y:S01]  /*b660*/  @P2 STG.E.U8 desc[UR14][R22.64], R45 ;  /* 0x0000002d16002986 */ /* 0x0003e2000c10110e */
[----:B------:R-:W-:Y:S01]  /*b670*/  ISETP.LT.AND P2, PT, R21, UR5, !P0 ;  /* 0x0000000515007c0c */ /* 0x000fe2000c741270 */
[----:B------:R-:W-:Y:S01]  /*b680*/  VIADD R21, R2, 0xc ;  /* 0x0000000c02157836 */ /* 0x000fe20000000000 */
[----:B------:R-:W-:Y:S01]  /*b690*/  LEA.HI.X.SX32 R37, R40, R0, 0x1, P1 ;  /* 0x0000000028257211 */ /* 0x000fe200008f0eff */
[----:B------:R-:W-:Y:S01]  /*b6a0*/  VIADD R40, R41, UR4 ;  /* 0x0000000429287c36 */ /* 0x000fe20008000000 */
[----:B0-----:R-:W-:Y:S01]  /*b6b0*/  PRMT R43, R35, 0x7771, RZ ;  /* 0x00007771232b7816 */ /* 0x001fe200000000ff */
[----:B------:R-:W-:Y:S01]  /*b6c0*/  ULDC UR5, c[0x0][0x22c] ;  /* 0x00008b0000057ab9 */ /* 0x000fe20000000800 */
[----:B------:R-:W-:-:S03]  /*b6d0*/  IADD3 R38, P1, R41, R3, RZ ;  /* 0x0000000329267210 */ /* 0x000fc60007f3e0ff */
[----:B------:R0:W-:Y:S01]  /*b6e0*/  @P4 STG.E.U8 desc[UR14][R36.64], R43 ;  /* 0x0000002b24004986 */ /* 0x0001e2000c10110e */
[----:B------:R-:W-:Y:S01]  /*b6f0*/  ISETP.LT.AND P4, PT, R21, UR5, !P0 ;  /* 0x0000000515007c0c */ /* 0x000fe2000c781270 */
[----:B------:R-:W-:Y:S01]  /*b700*/  VIADD R21, R2, 0xd ;  /* 0x0000000d02157836 */ /* 0x000fe20000000000 */
[----:B------:R-:W-:Y:S01]  /*b710*/  LEA.HI.X.SX32 R39, R41, R0, 0x1, P1 ;  /* 0x0000000029277211 */ /* 0x000fe200008f0eff */
[----:B------:R-:W-:Y:S01]  /*b720*/  VIADD R41, R40, UR4 ;  /* 0x0000000428297c36 */ /* 0x000fe20008000000 */
[----:B-1----:R-:W-:Y:S01]  /*b730*/  PRMT R45, R32, 0x7772, RZ ;  /* 0x00007772202d7816 */ /* 0x002fe200000000ff */
[----:B------:R-:W-:Y:S01]  /*b740*/  ULDC UR5, c[0x0][0x22c] ;  /* 0x00008b0000057ab9 */ /* 0x000fe20000000800 */
[----:B------:R-:W-:-:S03]  /*b750*/  IADD3 R22, P1, R40, R3, RZ ;  /* 0x0000000328167210 */ /* 0x000fc60007f3e0ff */
[----:B------:R1:W-:Y:S01]  /*b760*/  @P6 STG.E.U8 desc[UR14][R38.64], R45 ;  /* 0x0000002d26006986 */ /* 0x0003e2000c10110e */
[----:B------:R-:W-:Y:S01]  /*b770*/  ISETP.LT.AND P6, PT, R21, UR5, !P0 ;  /* 0x0000000515007c0c */ /* 0x000fe2000c7c1270 */
[----:B------:R-:W-:Y:S01]  /*b780*/  VIADD R21, R2, 0xe ;  /* 0x0000000e02157836 */ /* 0x000fe20000000000 */
[----:B------:R-:W-:Y:S01]  /*b790*/  LEA.HI.X.SX32 R23, R40, R0, 0x1, P1 ;  /* 0x0000000028177211 */ /* 0x000fe200008f0eff */
[----:B------:R-:W-:Y:S01]  /*b7a0*/  ULDC UR5, c[0x0][0x22c] ;  /* 0x00008b0000057ab9 */ /* 0x000fe20000000800 */
[----:B0-----:R-:W-:Y:S01]  /*b7b0*/  PRMT R43, R32, 0x7773, RZ ;  /* 0x00007773202b7816 */ /* 0x001fe200000000ff */
[C---:B------:R-:W-:Y:S01]  /*b7c0*/  VIADD R32, R41.reuse, UR4 ;  /* 0x0000000429207c36 */ /* 0x040fe20008000000 */
[----:B------:R-:W-:-:S03]  /*b7d0*/  IADD3 R36, P1, R41, R3, RZ ;  /* 0x0000000329247210 */ /* 0x000fc60007f3e0ff */
[----:B------:R0:W-:Y:S01]  /*b7e0*/  @P5 STG.E.U8 desc[UR14][R22.64], R43 ;  /* 0x0000002b16005986 */ /* 0x0001e2000c10110e */
[----:B------:R-:W-:Y:S01]  /*b7f0*/  LEA.HI.X.SX32 R37, R41, R0, 0x1, P1 ;  /* 0x0000000029257211 */ /* 0x000fe200008f0eff */
[----:B------:R-:W-:Y:S01]  /*b800*/  VIADD R40, R32, UR4 ;  /* 0x0000000420287c36 */ /* 0x000fe20008000000 */
[----:B------:R-:W-:Y:S01]  /*b810*/  ISETP.LT.AND P5, PT, R21, UR5, !P0 ;  /* 0x0000000515007c0c */ /* 0x000fe2000c7a1270 */
[----:B------:R-:W-:Y:S01]  /*b820*/  VIADD R21, R2, 0xf ;  /* 0x0000000f02157836 */ /* 0x000fe20000000000 */
[----:B------:R-:W-:Y:S01]  /*b830*/  PRMT R41, R33, 0x7772, RZ ;  /* 0x0000777221297816 */ /* 0x000fe200000000ff */
[----:B------:R-:W-:Y:S01]  /*b840*/  ULDC UR5, c[0x0][0x22c] ;  /* 0x00008b0000057ab9 */ /* 0x000fe20000000800 */
[----:B-1----:R-:W-:-:S03]  /*b850*/  IADD3 R38, P1, R32, R3, RZ ;  /* 0x0000000320267210 */ /* 0x002fc60007f3e0ff */
        /* <DEDUP_REMOVED lines=9> */
[----:B------:R-:W-:Y:S01]  /*b8f0*/  ISETP.LT.AND P2, PT, R21, UR5, !P0 ;  /* 0x0000000515007c0c */ /* 0x000fe2000c741270 */
[----:B------:R-:W-:Y:S01]  /*b900*/  VIADD R21, R2, 0x11 ;  /* 0x0000001102157836 */ /* 0x000fe20000000000 */
[----:B------:R-:W-:Y:S01]  /*b910*/  LEA.HI.X.SX32 R23, R40, R0, 0x1, P1 ;  /* 0x0000000028177211 */ /* 0x000fe200008f0eff */
[C---:B-1----:R-:W-:Y:S01]  /*b920*/  VIADD R37, R33.reuse, UR4 ;  /* 0x0000000421257c36 */ /* 0x042fe20008000000 */
[----:B------:R-:W-:Y:S01]  /*b930*/  PRMT R41, R34, 0x7772, RZ ;  /* 0x0000777222297816 */ /* 0x000fe200000000ff */
        /* <DEDUP_REMOVED lines=29> */
[-C--:B------:R-:W-:Y:S01]  /*bb10*/  LEA.HI.X.SX32 R33, R38, R0.reuse, 0x1, P1 ;  /* 0x0000000026217211 */ /* 0x080fe200008f0eff */
[C---:B-1----:R-:W-:Y:S01]  /*bb20*/  VIADD R36, R35.reuse, UR4 ;  /* 0x0000000423247c36 */ /* 0x042fe20008000000 */
[----:B------:R-:W-:Y:S01]  /*bb30*/  PRMT R41, R28, 0x7770, RZ ;  /* 0x000077701c297816 */ /* 0x000fe200000000ff */
[----:B------:R-:W-:Y:S01]  /*bb40*/  ULDC UR5, c[0x0][0x22c] ;  /* 0x00008b0000057ab9 */ /* 0x000fe20000000800 */
[----:B------:R-:W-:Y:S01]  /*bb50*/  IADD3 R34, P1, R35, R3, RZ ;  /* 0x0000000323227210 */ /* 0x000fe20007f3e0ff */
[----:B------:R-:W-:Y:S02]  /*bb60*/  VIADD R37, R36, UR4 ;  /* 0x0000000424257c36 */ /* 0x000fe40008000000 */
[----:B------:R1:W-:Y:S01]  /*bb70*/  @P2 STG.E.U8 desc[UR14][R32.64], R41 ;  /* 0x0000002920002986 */ /* 0x0003e2000c10110e */
[----:B------:R-:W-:Y:S01]  /*bb80*/  ISETP.LT.AND P2, PT, R21, UR5, !P0 ;  /* 0x0000000515007c0c */ /* 0x000fe2000c741270 */
[----:B------:R-:W-:Y:S01]  /*bb90*/  VIADD R21, R2, 0x16 ;  /* 0x0000001602157836 */ /* 0x000fe20000000000 */
[----:B------:R-:W-:Y:S01]  /*bba0*/  LEA.HI.X.SX32 R35, R35, R0, 0x1, P1 ;  /* 0x0000000023237211 */ /* 0x000fe200008f0eff */
[----:B------:R-:W-:Y:S01]  /*bbb0*/  ULDC UR5, c[0x0][0x22c] ;  /* 0x00008b0000057ab9 */ /* 0x000fe20000000800 */
[----:B0-----:R-:W-:-:S02]  /*bbc0*/  PRMT R39, R28, 0x7771, RZ ;  /* 0x000077711c277816 */ /* 0x001fc400000000ff */
        /* <DEDUP_REMOVED lines=60> */
[-C--:B------:R-:W-:Y:S01]  /*bf90*/  LEA.HI.X.SX32 R33, R37, R0.reuse, 0x1, P1 ;  /* 0x0000000025217211 */ /* 0x080fe200008f0eff */
[----:B------:R-:W-:Y:S01]  /*bfa0*/  ULDC UR5, c[0x0][0x22c] ;  /* 0x00008b0000057ab9 */ /* 0x000fe20000000800 */
[----:B0-----:R-:W-:Y:S01]  /*bfb0*/  PRMT R39, R28, 0x7773, RZ ;  /* 0x000077731c277816 */ /* 0x001fe200000000ff */
[C---:B------:R-:W-:Y:S01]  /*bfc0*/  VIADD R28, R36.reuse, UR4 ;  /* 0x00000004241c7c36 */ /* 0x040fe20008000000 */
[-C--:B------:R-:W-:Y:S02]  /*bfd0*/  IADD3 R34, P1, R36, R3.reuse, RZ ;  /* 0x0000000324227210 */ /* 0x080fe40007f3e0ff */
[----:B------:R-:W-:Y:S01]  /*bfe0*/  PRMT R37, R29, 0x7772, RZ ;  /* 0x000077721d257816 */ /* 0x000fe200000000ff */
[----:B------:R0:W-:Y:S01]  /*bff0*/  @P3 STG.E.U8 desc[UR14][R32.64], R39 ;  /* 0x0000002720003986 */ /* 0x0001e2000c10110e */
[----:B------:R-:W-:Y:S01]  /*c000*/  ISETP.LT.AND P3, PT, R21, UR5, !P0 ;  /* 0x0000000515007c0c */ /* 0x000fe2000c761270 */
[----:B------:R-:W-:Y:S01]  /*c010*/  VIADD R21, R2, 0x1f ;  /* 0x0000001f02157836 */ /* 0x000fe20000000000 */
[----:B------:R-:W-:Y:S01]  /*c020*/  LEA.HI.X.SX32 R35, R36, R0, 0x1, P1 ;  /* 0x0000000024237211 */ /* 0x000fe200008f0eff */
[C---:B------:R-:W-:Y:S01]  /*c030*/  VIADD R36, R28.reuse, UR4 ;  /* 0x000000041c247c36 */ /* 0x040fe20008000000 */
[----:B-1----:R-:W-:Y:S01]  /*c040*/  IADD3 R22, P1, R28, R3, RZ ;  /* 0x000000031c167210 */ /* 0x002fe20007f3e0ff */
[----:B------:R-:W-:-:S02]  /*c050*/  ULDC UR5, c[0x0][0x22c] ;  /* 0x00008b0000057ab9 */ /* 0x000fc40000000800 */
[----:B------:R1:W-:Y:S01]  /*c060*/  @P2 STG.E.U8 desc[UR14][R34.64], R37 ;  /* 0x0000002522002986 */ /* 0x0003e2000c10110e */
[----:B------:R-:W-:Y:S01]  /*c070*/  ISETP.LT.AND P2, PT, R21, UR5, !P0 ;  /* 0x0000000515007c0c */ /* 0x000fe2000c741270 */
[----:B------:R-:W-:Y:S01]  /*c080*/  VIADD R21, R2, 0x20 ;  /* 0x0000002002157836 */ /* 0x000fe20000000000 */
[----:B------:R-:W-:Y:S01]  /*c090*/  LEA.HI.X.SX32 R23, R28, R0, 0x1, P1 ;  /* 0x000000001c177211 */ /* 0x000fe200008f0eff */
[C---:B0-----:R-:W-:Y:S01]  /*c0a0*/  VIADD R33, R36.reuse, UR4 ;  /* 0x0000000424217c36 */ /* 0x041fe20008000000 */
[----:B------:R-:W-:Y:S01]  /*c0b0*/  PRMT R39, R29, 0x7773, RZ ;  /* 0x000077731d277816 */ /* 0x000fe200000000ff */
[----:B------:R-:W-:Y:S01]  /*c0c0*/  ULDC UR5, c[0x0][0x22c] ;  /* 0x00008b0000057ab9 */ /* 0x000fe20000000800 */
[----:B------:R-:W-:-:S03]  /*c0d0*/  IADD3 R28, P1, R36, R3, RZ ;  /* 0x00000003241c7210 */ /* 0x000fc60007f3e0ff */
[----:B------:R0:W-:Y:S01]  /*c0e0*/  @P4 STG.E.U8 desc[UR14][R22.64], R39 ;  /* 0x0000002716004986 */ /* 0x0001e2000c10110e */
[----:B------:R-:W-:Y:S01]  /*c0f0*/  ISETP.LT.AND P4, PT, R21, UR5, !P0 ;  /* 0x0000000515007c0c */ /* 0x000fe2000c781270 */
[----:B------:R-:W-:Y:S01]  /*c100*/  VIADD R21, R2, 0x21 ;  /* 0x0000002102157836 */ /* 0x000fe20000000000 */
[-C--:B------:R-:W-:Y:S01]  /*c110*/  LEA.HI.X.SX32 R29, R36, R0.reuse, 0x1, P1 ;  /* 0x00000000241d7211 */ /* 0x080fe200008f0eff */
[C---:B-1----:R-:W-:Y:S01]  /*c120*/  VIADD R34, R33.reuse, UR4 ;  /* 0x0000000421227c36 */ /* 0x042fe20008000000 */
[C---:B------:R-:W-:Y:S01]  /*c130*/  PRMT R37, R30.reuse, 0x7772, RZ ;  /* 0x000077721e257816 */ /* 0x040fe200000000ff */
[----:B------:R-:W-:Y:S01]  /*c140*/  ULDC UR5, c[0x0][0x22c] ;  /* 0x00008b0000057ab9 */ /* 0x000fe20000000800 */
[-C--:B------:R-:W-:Y:S02]  /*c150*/  IADD3 R32, P1, R33, R3.reuse, RZ ;  /* 0x0000000321207210 */ /* 0x080fe40007f3e0ff */
[----:B------:R-:W-:Y:S01]  /*c160*/  PRMT R35, R30, 0x7773, RZ ;  /* 0x000077731e237816 */ /* 0x000fe200000000ff */
[----:B------:R1:W-:Y:S01]  /*c170*/  @P6 STG.E.U8 desc[UR14][R28.64], R37 ;  /* 0x000000251c006986 */ /* 0x0003e2000c10110e */
[----:B------:R-:W-:Y:S01]  /*c180*/  ISETP.LT.AND P6, PT, R21, UR5, !P0 ;  /* 0x0000000515007c0c */ /* 0x000fe2000c7c1270 */
[----:B------:R-:W-:Y:S01]  /*c190*/  VIADD R21, R2, 0x22 ;  /* 0x0000002202157836 */ /* 0x000fe20000000000 */
[----:B------:R-:W-:Y:S01]  /*c1a0*/  LEA.HI.X.SX32 R33, R33, R0, 0x1, P1 ;  /* 0x0000000021217211 */ /* 0x000fe200008f0eff */
[C---:B------:R-:W-:Y:S01]  /*c1b0*/  VIADD R30, R34.reuse, UR4 ;  /* 0x00000004221e7c36 */ /* 0x040fe20008000000 */
[----:B0-----:R-:W-:Y:S01]  /*c1c0*/  IADD3 R22, P1, R34, R3, RZ ;  /* 0x0000000322167210 */ /* 0x001fe20007f3e0ff */
[----:B------:R-:W-:-:S02]  /*c1d0*/  ULDC UR5, c[0x0][0x22c] ;  /* 0x00008b0000057ab9 */ /* 0x000fc40000000800 */
        /* <DEDUP_REMOVED lines=12> */
[C---:B0-----:R-:W-:Y:S01]  /*c2a0*/  VIADD R32, R34.reuse, UR4 ;  /* 0x0000000422207c36 */ /* 0x041fe20008000000 */
        /* <DEDUP_REMOVED lines=9> */
[----:B-1----:R-:W-:-:S02]  /*c340*/  PRMT R37, R24, 0x7770, RZ ;  /* 0x0000777018257816 */ /* 0x002fc400000000ff */
        /* <DEDUP_REMOVED lines=109> */
[C---:B------:R-:W-:Y:S01]  /*ca20*/  VIADD R30, R26.reuse, UR4 ;  /* 0x000000041a1e7c36 */ /* 0x040fe20008000000 */
[C---:B-1----:R-:W-:Y:S01]  /*ca30*/  PRMT R33, R27.reuse, 0x7772, RZ ;  /* 0x000077721b217816 */ /* 0x042fe200000000ff */
        /* <DEDUP_REMOVED lines=78> */
[----:B------:R-:W-:Y:S01]  /*cf20*/  ULDC UR5, c[0x0][0x22c] ;  /* 0x00008b0000057ab9 */ /* 0x000fe20000000800 */
[----:B-1----:R-:W-:Y:S02]  /*cf30*/  PRMT R33, R12, 0x7772, RZ ;  /* 0x000077720c217816 */ /* 0x002fe400000000ff */
[----:B------:R-:W-:-:S03]  /*cf40*/  IADD3 R22, P1, R29, R3, RZ ;  /* 0x000000031d167210 */ /* 0x000fc60007f3e0ff */
[----:B------:R1:W-:Y:S01]  /*cf50*/  @P2 STG.E.U8 desc[UR14][R24.64], R33 ;  /* 0x0000002118002986 */ /* 0x0003e2000c10110e */
[----:B------:R-:W-:Y:S01]  /*cf60*/  ISETP.LT.AND P2, PT, R21, UR5, !P0 ;  /* 0x0000000515007c0c */ /* 0x000fe2000c741270 */
[C---:B------:R-:W-:Y:S01]  /*cf70*/  VIADD R21, R29.reuse, UR4 ;  /* 0x000000041d157c36 */ /* 0x040fe20008000000 */
[-C--:B------:R-:W-:Y:S01]  /*cf80*/  LEA.HI.X.SX32 R23, R29, R0.reuse, 0x1, P1 ;  /* 0x000000001d177211 */ /* 0x080fe200008f0eff */
[----:B------:R-:W-:Y:S01]  /*cf90*/  ULDC UR5, c[0x0][0x22c] ;  /* 0x00008b0000057ab9 */ /* 0x000fe20000000800 */
[----:B0-----:R-:W-:Y:S01]  /*cfa0*/  PRMT R31, R12, 0x7773, RZ ;  /* 0x000077730c1f7816 */ /* 0x001fe200000000ff */
[----:B------:R-:W-:Y:S01]  /*cfb0*/  VIADD R12, R2, 0x3e ;  /* 0x0000003e020c7836 */ /* 0x000fe20000000000 */
[CC--:B------:R-:W-:Y:S01]  /*cfc0*/  IADD3 R26, P1, R21.reuse, R3.reuse, RZ ;  /* 0x00000003151a7210 */ /* 0x0c0fe20007f3e0ff */
[----:B------:R-:W-:Y:S01]  /*cfd0*/  VIADD R28, R21, UR4 ;  /* 0x00000004151c7c36 */ /* 0x000fe20008000000 */
[----:B------:R-:W-:Y:S01]  /*cfe0*/  PRMT R29, R13, 0x7772, RZ ;  /* 0x000077720d1d7816 */ /* 0x000fe200000000ff */
[----:B------:R0:W-:Y:S01]  /*cff0*/  @P4 STG.E.U8 desc[UR14][R22.64], R31 ;  /* 0x0000001f16004986 */ /* 0x0001e2000c10110e */
[-C--:B------:R-:W-:Y:S01]  /*d000*/  LEA.HI.X.SX32 R27, R21, R0.reuse, 0x1, P1 ;  /* 0x00000000151b7211 */ /* 0x080fe200008f0eff */
[----:B------:R-:W-:Y:S01]  /*d010*/  VIADD R21, R28, UR4 ;  /* 0x000000041c157c36 */ /* 0x000fe20008000000 */
[----:B------:R-:W-:Y:S01]  /*d020*/  ISETP.LT.AND P4, PT, R12, UR5, !P0 ;  /* 0x000000050c007c0c */ /* 0x000fe2000c781270 */
[----:B------:R-:W-:Y:S01]  /*d030*/  VIADD R12, R2, 0x3f ;  /* 0x0000003f020c7836 */ /* 0x000fe20000000000 */
[C---:B-1----:R-:W-:Y:S01]  /*d040*/  IADD3 R24, P1, R28.reuse, R3, RZ ;  /* 0x000000031c187210 */ /* 0x042fe20007f3e0ff */
[----:B------:R-:W-:Y:S01]  /*d050*/  ULDC UR5, c[0x0][0x22c] ;  /* 0x00008b0000057ab9 */ /* 0x000fe20000000800 */
[----:B------:R1:W-:Y:S02]  /*d060*/  @P6 STG.E.U8 desc[UR14][R26.64], R29 ;  /* 0x0000001d1a006986 */ /* 0x0003e4000c10110e */
[----:B------:R-:W-:-:S02]  /*d070*/  LEA.HI.X.SX32 R25, R28, R0, 0x1, P1 ;  /* 0x000000001c197211 */ /* 0x000fc400008f0eff */
[----:B------:R-:W-:Y:S01]  /*d080*/  ISETP.LT.AND P6, PT, R12, UR5, !P0 ;  /* 0x000000050c007c0c */ /* 0x000fe2000c7c1270 */
[----:B------:R-:W-:Y:S01]  /*d090*/  ULDC UR5, c[0x0][0x22c] ;  /* 0x00008b0000057ab9 */ /* 0x000fe20000000800 */
[----:B0-----:R-:W-:Y:S01]  /*d0a0*/  PRMT R31, R13, 0x7773, RZ ;  /* 0x000077730d1f7816 */ /* 0x001fe200000000ff */
[C---:B------:R-:W-:Y:S01]  /*d0b0*/  VIADD R13, R2.reuse, 0x40 ;  /* 0x00000040020d7836 */ /* 0x040fe20000000000 */
[C---:B------:R-:W-:Y:S01]  /*d0c0*/  IADD3 R12, P1, R21.reuse, R3, RZ ;  /* 0x00000003150c7210 */ /* 0x040fe20007f3e0ff */
[----:B------:R-:W-:Y:S02]  /*d0d0*/  VIADD R23, R21, UR4 ;  /* 0x0000000415177c36 */ /* 0x000fe40008000000 */
[----:B------:R0:W-:Y:S01]  /*d0e0*/  @P5 STG.E.U8 desc[UR14][R24.64], R31 ;  /* 0x0000001f18005986 */ /* 0x0001e2000c10110e */
[----:B------:R-:W-:Y:S01]  /*d0f0*/  ISETP.LT.AND P5, PT, R13, UR5, !P0 ;  /* 0x000000050d007c0c */ /* 0x000fe2000c7a1270 */
[----:B------:R-:W-:Y:S01]  /*d100*/  ULDC UR5, c[0x0][0x22c] ;  /* 0x00008b0000057ab9 */ /* 0x000fe20000000800 */
[----:B------:R-:W-:Y:S01]  /*d110*/  LEA.HI.X.SX32 R13, R21, R0, 0x1, P1 ;  /* 0x00000000150d7211 */ /* 0x000fe200008f0eff */
[----:B------:R-:W-:Y:S01]  /*d120*/  VIADD R21, R2, 0x41 ;  /* 0x0000004102157836 */ /* 0x000fe20000000000 */
[----:B-1----:R-:W-:-:S02]  /*d130*/  PRMT R29, R14, 0x7772, RZ ;  /* 0x000077720e1d7816 */ /* 0x002fc400000000ff */
[-C--:B------:R-:W-:Y:S02]  /*d140*/  IADD3 R22, P1, R23, R3.reuse, RZ ;  /* 0x0000000317167210 */ /* 0x080fe40007f3e0ff */
[----:B------:R-:W-:Y:S01]  /*d150*/  PRMT R27, R14, 0x7773, RZ ;  /* 0x000077730e1b7816 */ /* 0x000fe200000000ff */
[----:B------:R1:W-:Y:S01]  /*d160*/  @P3 STG.E.U8 desc[UR14][R12.64], R29 ;  /* 0x0000001d0c003986 */ /* 0x0003e2000c10110e */
[----:B------:R-:W-:Y:S01]  /*d170*/  ISETP.LT.AND P3, PT, R21, UR5, !P0 ;  /* 0x0000000515007c0c */ /* 0x000fe2000c761270 */
[C---:B------:R-:W-:Y:S01]  /*d180*/  VIADD R21, R23.reuse, UR4 ;  /* 0x0000000417157c36 */ /* 0x040fe20008000000 */
[-C--:B------:R-:W-:Y:S01]  /*d190*/  LEA.HI.X.SX32 R23, R23, R0.reuse, 0x1, P1 ;  /* 0x0000000017177211 */ /* 0x080fe200008f0eff */
[----:B------:R-:W-:Y:S01]  /*d1a0*/  VIADD R14, R2, 0x42 ;  /* 0x00000042020e7836 */ /* 0x000fe20000000000 */
[----:B------:R-:W-:Y:S02]  /*d1b0*/  ULDC UR5, c[0x0][0x22c] ;  /* 0x00008b0000057ab9 */ /* 0x000fe40000000800 */
[CC--:B0-----:R-:W-:Y:S01]  /*d1c0*/  IADD3 R24, P1, R21.reuse, R3.reuse, RZ ;  /* 0x0000000315187210 */ /* 0x0c1fe20007f3e0ff */
[----:B------:R0:W-:Y:S01]  /*d1d0*/  @P2 STG.E.U8 desc[UR14][R22.64], R27 ;  /* 0x0000001b16002986 */ /* 0x0001e2000c10110e */
[----:B------:R-:W-:Y:S01]  /*d1e0*/  ISETP.LT.AND P2, PT, R14, UR5, !P0 ;  /* 0x000000050e007c0c */ /* 0x000fe2000c741270 */
[C---:B------:R-:W-:Y:S01]  /*d1f0*/  VIADD R14, R21.reuse, UR4 ;  /* 0x00000004150e7c36 */ /* 0x040fe20008000000 */
[----:B------:R-:W-:Y:S01]  /*d200*/  LEA.HI.X.SX32 R25, R21, R0, 0x1, P1 ;  /* 0x0000000015197211 */ /* 0x000fe200008f0eff */
[----:B-1----:R-:W-:Y:S01]  /*d210*/  VIADD R13, R2, 0x43 ;  /* 0x00000043020d7836 */ /* 0x002fe20000000000 */
[----:B------:R-:W-:Y:S01]  /*d220*/  PRMT R29, R15, 0x7772, RZ ;  /* 0x000077720f1d7816 */ /* 0x000fe200000000ff */
[----:B------:R-:W-:Y:S01]  /*d230*/  ULDC UR5, c[0x0][0x22c] ;  /* 0x00008b0000057ab9 */ /* 0x000fe20000000800 */
[C---:B------:R-:W-:Y:S01]  /*d240*/  IADD3 R12, P1, R14.reuse, R3, RZ ;  /* 0x000000030e0c7210 */ /* 0x040fe20007f3e0ff */
[----:B------:R-:W-:-:S02]  /*d250*/  VIADD R21, R14, UR4 ;  /* 0x000000040e157c36 */ /* 0x000fc40008000000 */
[----:B------:R3:W-:Y:S01]  /*d260*/  @P4 STG.E.U8 desc[UR14][R24.64], R29 ;  /* 0x0000001d18004986 */ /* 0x0007e2000c10110e */
[----:B------:R-:W-:Y:S01]  /*d270*/  ISETP.LT.AND P4, PT, R13, UR5, !P0 ;  /* 0x000000050d007c0c */ /* 0x000fe2000c781270 */
[----:B------:R-:W-:Y:S01]  /*d280*/  ULDC UR5, c[0x0][0x22c] ;  /* 0x00008b0000057ab9 */ /* 0x000fe20000000800 */
[----:B------:R-:W-:Y:S01]  /*d290*/  LEA.HI.X.SX32 R13, R14, R0, 0x1, P1 ;  /* 0x000000000e0d7211 */ /* 0x000fe200008f0eff */
[----:B0-----:R-:W-:Y:S01]  /*d2a0*/  VIADD R23, R21, UR4 ;  /* 0x0000000415177c36 */ /* 0x001fe20008000000 */
[----:B------:R-:W-:Y:S01]  /*d2b0*/  PRMT R27, R15, 0x7773, RZ ;  /* 0x000077730f1b7816 */ /* 0x000fe200000000ff */
[----:B------:R-:W-:Y:S01]  /*d2c0*/  VIADD R15, R2, 0x44 ;  /* 0x00000044020f7836 */ /* 0x000fe20000000000 */
[----:B------:R-:W-:-:S03]  /*d2d0*/  IADD3 R14, P1, R21, R3, RZ ;  /* 0x00000003150e7210 */ /* 0x000fc60007f3e0ff */
[----:B------:R0:W-:Y:S01]  /*d2e0*/  @P6 STG.E.U8 desc[UR14][R12.64], R27 ;  /* 0x0000001b0c006986 */ /* 0x0001e2000c10110e */
[----:B------:R-:W-:Y:S01]  /*d2f0*/  ISETP.LT.AND P6, PT, R15, UR5, !P0 ;  /* 0x000000050f007c0c */ /* 0x000fe2000c7c1270 */
[----:B------:R-:W-:Y:S01]  /*d300*/  ULDC UR5, c[0x0][0x22c] ;  /* 0x00008b0000057ab9 */ /* 0x000fe20000000800 */
[-C--:B------:R-:W-:Y:S01]  /*d310*/  LEA.HI.X.SX32 R15, R21, R0.reuse, 0x1, P1 ;  /* 0x00000000150f7211 */ /* 0x080fe200008f0eff */
[----:B------:R-:W-:Y:S01]  /*d320*/  VIADD R21, R2, 0x45 ;  /* 0x0000004502157836 */ /* 0x000fe20000000000 */
[C---:B---3--:R-:W-:Y:S02]  /*d330*/  PRMT R25, R8.reuse, 0x7770, RZ ;  /* 0x0000777008197816 */ /* 0x048fe400000000ff */
[-C--:B------:R-:W-:Y:S02]  /*d340*/  IADD3 R22, P1, R23, R3.reuse, RZ ;  /* 0x0000000317167210 */ /* 0x080fe40007f3e0ff */
[----:B------:R-:W-:Y:S01]  /*d350*/  PRMT R29, R8, 0x7771, RZ ;  /* 0x00007771081d7816 */ /* 0x000fe200000000ff */
[----:B------:R1:W-:Y:S01]  /*d360*/  @P5 STG.E.U8 desc[UR14][R14.64], R25 ;  /* 0x000000190e005986 */ /* 0x0003e2000c10110e */
[----:B------:R-:W-:Y:S01]  /*d370*/  ISETP.LT.AND P5, PT, R21, UR5, !P0 ;  /* 0x0000000515007c0c */ /* 0x000fe2000c7a1270 */
[C---:B------:R-:W-:Y:S01]  /*d380*/  VIADD R21, R23.reuse, UR4 ;  /* 0x0000000417157c36 */ /* 0x040fe20008000000 */
[-C--:B------:R-:W-:Y:S01]  /*d390*/  LEA.HI.X.SX32 R23, R23, R0.reuse, 0x1, P1 ;  /* 0x0000000017177211 */ /* 0x080fe200008f0eff */
[C---:B0-----:R-:W-:Y:S01]  /*d3a0*/  VIADD R13, R2.reuse, 0x46 ;  /* 0x00000046020d7836 */ /* 0x041fe20000000000 */
[----:B------:R-:W-:Y:S01]  /*d3b0*/  ULDC UR5, c[0x0][0x22c] ;  /* 0x00008b0000057ab9 */ /* 0x000fe20000000800 */
[C---:B------:R-:W-:Y:S01]  /*d3c0*/  VIADD R24, R21.reuse, UR4 ;  /* 0x0000000415187c36 */ /* 0x040fe20008000000 */
[-C--:B------:R-:W-:Y:S01]  /*d3d0*/  IADD3 R12, P1, R21, R3.reuse, RZ ;  /* 0x00000003150c7210 */ /* 0x080fe20007f3e0ff */
[----:B------:R0:W-:Y:S01]  /*d3e0*/  @P3 STG.E.U8 desc[UR14][R22.64], R29 ;  /* 0x0000001d16003986 */ /* 0x0001e2000c10110e */
[----:B------:R-:W-:Y:S01]  /*d3f0*/  ISETP.LT.AND P3, PT, R13, UR5, !P0 ;  /* 0x000000050d007c0c */ /* 0x000fe2000c761270 */
[----:B------:R-:W-:Y:S01]  /*d400*/  ULDC UR5, c[0x0][0x22c] ;  /* 0x00008b0000057ab9 */ /* 0x000fe20000000800 */
[----:B------:R-:W-:Y:S01]  /*d410*/  LEA.HI.X.SX32 R13, R21, R0, 0x1, P1 ;  /* 0x00000000150d7211 */ /* 0x000fe200008f0eff */
[----:B-1----:R-:W-:Y:S01]  /*d420*/  VIADD R15, R2, 0x47 ;  /* 0x00000047020f7836 */ /* 0x002fe20000000000 */
[----:B------:R-:W-:Y:S01]  /*d430*/  PRMT R27, R9, 0x7770, RZ ;  /* 0x00007770091b7816 */ /* 0x000fe200000000ff */
[C---:B------:R-:W-:Y:S01]  /*d440*/  VIADD R25, R24.reuse, UR4 ;  /* 0x0000000418197c36 */ /* 0x040fe20008000000 */
[----:B------:R-:W-:Y:S01]  /*d450*/  IADD3 R14, P1, R24, R3, RZ ;  /* 0x00000003180e7210 */ /* 0x000fe20007f3e0ff */
[----:B------:R-:W-:-:S02]  /*d460*/  VIADD R21, R2, 0x48 ;  /* 0x0000004802157836 */ /* 0x000fc40000000000 */
[----:B------:R1:W-:Y:S01]  /*d470*/  @P2 STG.E.U8 desc[UR14][R12.64], R27 ;  /* 0x0000001b0c002986 */ /* 0x0003e2000c10110e */
[----:B------:R-:W-:Y:S01]  /*d480*/  ISETP.LT.AND P2, PT, R15, UR5, !P0 ;  /* 0x000000050f007c0c */ /* 0x000fe2000c741270 */
[----:B------:R-:W-:Y:S01]  /*d490*/  ULDC UR5, c[0x0][0x22c] ;  /* 0x00008b0000057ab9 */ /* 0x000fe20000000800 */
[----:B------:R-:W-:Y:S02]  /*d4a0*/  LEA.HI.X.SX32 R15, R24, R0, 0x1, P1 ;  /* 0x00000000180f7211 */ /* 0x000fe400008f0eff */
[----:B0-----:R-:W-:Y:S02]  /*d4b0*/  PRMT R29, R9, 0x7771, RZ ;  /* 0x00007771091d7816 */ /* 0x001fe400000000ff */
[----:B------:R-:W-:-:S03]  /*d4c0*/  IADD3 R22, P1, R25, R3, RZ ;  /* 0x0000000319167210 */ /* 0x000fc60007f3e0ff */
[----:B------:R0:W-:Y:S01]  /*d4d0*/  @P4 STG.E.U8 desc[UR14][R14.64], R29 ;  /* 0x0000001d0e004986 */ /* 0x0001e2000c10110e */
[----:B------:R-:W-:Y:S01]  /*d4e0*/  ISETP.LT.AND P4, PT, R21, UR5, !P0 ;  /* 0x0000000515007c0c */ /* 0x000fe2000c781270 */
[C---:B------:R-:W-:Y:S01]  /*d4f0*/  VIADD R21, R25.reuse, UR4 ;  /* 0x0000000419157c36 */ /* 0x040fe20008000000 */
[-C--:B------:R-:W-:Y:S01]  /*d500*/  LEA.HI.X.SX32 R23, R25, R0.reuse, 0x1, P1 ;  /* 0x0000000019177211 */ /* 0x080fe200008f0eff */
[----:B-1----:R-:W-:Y:S01]  /*d510*/  VIADD R13, R2, 0x49 ;  /* 0x00000049020d7836 */ /* 0x002fe20000000000 */
[----:B------:R-:W-:Y:S01]  /*d520*/  PRMT R27, R10, 0x7770, RZ ;  /* 0x000077700a1b7816 */ /* 0x000fe200000000ff */
[----:B------:R-:W-:Y:S01]  /*d530*/  ULDC UR5, c[0x0][0x22c] ;  /* 0x00008b0000057ab9 */ /* 0x000fe20000000800 */
[CC--:B------:R-:W-:Y:S01]  /*d540*/  IADD3 R12, P1, R21.reuse, R3.reuse, RZ ;  /* 0x00000003150c7210 */ /* 0x0c0fe20007f3e0ff */
[----:B------:R-:W-:Y:S02]  /*d550*/  VIADD R24, R21, UR4 ;  /* 0x0000000415187c36 */ /* 0x000fe40008000000 */
[----:B------:R1:W-:Y:S01]  /*d560*/  @P6 STG.E.U8 desc[UR14][R22.64], R27 ;  /* 0x0000001b16006986 */ /* 0x0003e2000c10110e */
[----:B------:R-:W-:Y:S01]  /*d570*/  ISETP.LT.AND P6, PT, R13, UR5, !P0 ;  /* 0x000000050d007c0c */ /* 0x000fe2000c7c1270 */
[----:B0-----:R-:W-:Y:S01]  /*d580*/  VIADD R15, R2, 0x4a ;  /* 0x0000004a020f7836 */ /* 0x001fe20000000000 */
[----:B------:R-:W-:Y:S01]  /*d590*/  LEA.HI.X.SX32 R13, R21, R0, 0x1, P1 ;  /* 0x00000000150d7211 */ /* 0x000fe200008f0eff */
[----:B------:R-:W-:Y:S01]  /*d5a0*/  ULDC UR5, c[0x0][0x22c] ;  /* 0x00008b0000057ab9 */ /* 0x000fe20000000800 */
        /* <DEDUP_REMOVED lines=8> */
[----:B-1----:R-:W-:Y:S02]  /*d630*/  PRMT R27, R11, 0x7770, RZ ;  /* 0x000077700b1b7816 */ /* 0x002fe400000000ff */
[----:B------:R-:W-:-:S03]  /*d640*/  IADD3 R22, P1, R25, R3, RZ ;  /* 0x0000000319167210 */ /* 0x000fc60007f3e0ff */
[----:B------:R1:W-:Y:S01]  /*d650*/  @P3 STG.E.U8 desc[UR14][R14.64], R27 ;  /* 0x0000001b0e003986 */ /* 0x0003e2000c10110e */
[----:B------:R-:W-:Y:S01]  /*d660*/  ISETP.LT.AND P3, PT, R21, UR5, !P0 ;  /* 0x0000000515007c0c */ /* 0x000fe2000c761270 */
[C---:B------:R-:W-:Y:S01]  /*d670*/  VIADD R21, R25.reuse, UR4 ;  /* 0x0000000419157c36 */ /* 0x040fe20008000000 */
[-C--:B------:R-:W-:Y:S01]  /*d680*/  LEA.HI.X.SX32 R23, R25, R0.reuse, 0x1, P1 ;  /* 0x0000000019177211 */ /* 0x080fe200008f0eff */
[C---:B0-----:R-:W-:Y:S01]  /*d690*/  VIADD R13, R2.reuse, 0x4c ;  /* 0x0000004c020d7836 */ /* 0x041fe20000000000 */
[----:B------:R-:W-:Y:S01]  /*d6a0*/  PRMT R25, R11, 0x7771, RZ ;  /* 0x000077710b197816 */ /* 0x000fe200000000ff */
[----:B------:R-:W-:Y:S01]  /*d6b0*/  ULDC UR5, c[0x0][0x22c] ;  /* 0x00008b0000057ab9 */ /* 0x000fe20000000800 */
[CC--:B------:R-:W-:Y:S01]  /*d6c0*/  IADD3 R12, P1, R21.reuse, R3.reuse, RZ ;  /* 0x00000003150c7210 */ /* 0x0c0fe20007f3e0ff */
[----:B------:R-:W-:Y:S02]  /*d6d0*/  VIADD R24, R21, UR4 ;  /* 0x0000000415187c36 */ /* 0x000fe40008000000 */
[----:B------:R0:W-:Y:S01]  /*d6e0*/  @P2 STG.E.U8 desc[UR14][R22.64], R25 ;  /* 0x0000001916002986 */ /* 0x0001e2000c10110e */
[----:B------:R-:W-:Y:S01]  /*d6f0*/  ISETP.LT.AND P2, PT, R13, UR5, !P0 ;  /* 0x000000050d007c0c */ /* 0x000fe2000c741270 */
[----:B-1----:R-:W-:Y:S01]  /*d700*/  VIADD R15, R2, 0x4d ;  /* 0x0000004d020f7836 */ /* 0x002fe20000000000 */
[----:B------:R-:W-:Y:S01]  /*d710*/  LEA.HI.X.SX32 R13, R21, R0, 0x1, P1 ;  /* 0x00000000150d7211 */ /* 0x000fe200008f0eff */
[----:B------:R-:W-:Y:S01]  /*d720*/  VIADD R21, R24, UR4 ;  /* 0x0000000418157c36 */ /* 0x000fe20008000000 */
[----:B------:R-:W-:Y:S01]  /*d730*/  PRMT R27, R8, 0x7772, RZ ;  /* 0x00007772081b7816 */ /* 0x000fe200000000ff */
[----:B------:R-:W-:Y:S01]  /*d740*/  ULDC UR5, c[0x0][0x22c] ;  /* 0x00008b0000057ab9 */ /* 0x000fe20000000800 */
[----:B------:R-:W-:-:S03]  /*d750*/  IADD3 R14, P1, R24, R3, RZ ;  /* 0x00000003180e7210 */ /* 0x000fc60007f3e0ff */
[----:B------:R1:W-:Y:S01]  /*d760*/  @P4 STG.E.U8 desc[UR14][R12.64], R27 ;  /* 0x0000001b0c004986 */ /* 0x0003e2000c10110e */
[----:B------:R-:W-:Y:S01]  /*d770*/  ISETP.LT.AND P4, PT, R15, UR5, !P0 ;  /* 0x000000050f007c0c */ /* 0x000fe2000c781270 */
[----:B------:R-:W-:Y:S01]  /*d780*/  ULDC UR5, c[0x0][0x22c] ;  /* 0x00008b0000057ab9 */ /* 0x000fe20000000800 */
[----:B------:R-:W-:Y:S01]  /*d790*/  LEA.HI.X.SX32 R15, R24, R0, 0x1, P1 ;  /* 0x00000000180f7211 */ /* 0x000fe200008f0eff */
[C---:B------:R-:W-:Y:S01]  /*d7a0*/  VIADD R24, R21.reuse, UR4 ;  /* 0x0000000415187c36 */ /* 0x040fe20008000000 */
[----:B0-----:R-:W-:Y:S01]  /*d7b0*/  PRMT R25, R8, 0x7773, RZ ;  /* 0x0000777308197816 */ /* 0x001fe200000000ff */
[----:B------:R-:W-:Y:S01]  /*d7c0*/  VIADD R8, R2, 0x4e ;  /* 0x0000004e02087836 */ /* 0x000fe20000000000 */
[----:B------:R-:W-:-:S03]  /*d7d0*/  IADD3 R22, P1, R21, R3, RZ ;  /* 0x0000000315167210 */ /* 0x000fc60007f3e0ff */
[----:B------:R0:W-:Y:S01]  /*d7e0*/  @P6 STG.E.U8 desc[UR14][R14.64], R25 ;  /* 0x000000190e006986 */ /* 0x0001e2000c10110e */
[----:B------:R-:W-:Y:S01]  /*d7f0*/  LEA.HI.X.SX32 R23, R21, R0, 0x1, P1 ;  /* 0x0000000015177211 */ /* 0x000fe200008f0eff */
[----:B------:R-:W-:Y:S01]  /*d800*/  VIADD R21, R24, UR4 ;  /* 0x0000000418157c36 */ /* 0x000fe20008000000 */
[----:B------:R-:W-:Y:S01]  /*d810*/  ISETP.LT.AND P6, PT, R8, UR5, !P0 ;  /* 0x0000000508007c0c */ /* 0x000fe2000c7c1270 */
[----:B------:R-:W-:Y:S01]  /*d820*/  VIADD R8, R2, 0x4f ;  /* 0x0000004f02087836 */ /* 0x000fe20000000000 */
[----:B-1----:R-:W-:Y:S01]  /*d830*/  PRMT R27, R9, 0x7772, RZ ;  /* 0x00007772091b7816 */ /* 0x002fe200000000ff */
[----:B------:R-:W-:Y:S01]  /*d840*/  ULDC UR5, c[0x0][0x22c] ;  /* 0x00008b0000057ab9 */ /* 0x000fe20000000800 */
[----:B------:R-:W-:-:S03]  /*d850*/  IADD3 R12, P1, R24, R3, RZ ;  /* 0x00000003180c7210 */ /* 0x000fc60007f3e0ff */
[----:B------:R1:W-:Y:S01]  /*d860*/  @P5 STG.E.U8 desc[UR14][R22.64], R27 ;  /* 0x0000001b16005986 */ /* 0x0003e2000c10110e */
[-C--:B------:R-:W-:Y:S01]  /*d870*/  LEA.HI.X.SX32 R13, R24, R0.reuse, 0x1, P1 ;  /* 0x00000000180d7211 */ /* 0x080fe200008f0eff */
[----:B------:R-:W-:Y:S01]  /*d880*/  VIADD R24, R21, UR4 ;  /* 0x0000000415187c36 */ /* 0x000fe20008000000 */
[----:B0-----:R-:W-:Y:S01]  /*d890*/  PRMT R25, R9, 0x7773, RZ ;  /* 0x0000777309197816 */ /* 0x001fe200000000ff */
[----:B------:R-:W-:Y:S01]  /*d8a0*/  VIADD R9, R2, 0x50 ;  /* 0x0000005002097836 */ /* 0x000fe20000000000 */
[----:B------:R-:W-:Y:S01]  /*d8b0*/  ISETP.LT.AND P5, PT, R8, UR5, !P0 ;  /* 0x0000000508007c0c */ /* 0x000fe2000c7a1270 */
[----:B------:R-:W-:Y:S01]  /*d8c0*/  ULDC UR5, c[0x0][0x22c] ;  /* 0x00008b0000057ab9 */ /* 0x000fe20000000800 */
[-C--:B------:R-:W-:Y:S01]  /*d8d0*/  IADD3 R8, P1, R21, R3.reuse, RZ ;  /* 0x0000000315087210 */ /* 0x080fe20007f3e0ff */
[----:B------:R0:W-:Y:S01]  /*d8e0*/  @P3 STG.E.U8 desc[UR14][R12.64], R25 ;  /* 0x000000190c003986 */ /* 0x0001e2000c10110e */
[----:B------:R-:W-:Y:S01]  /*d8f0*/  ISETP.LT.AND P3, PT, R9, UR5, !P0 ;  /* 0x0000000509007c0c */ /* 0x000fe2000c761270 */
[----:B------:R-:W-:Y:S01]  /*d900*/  VIADD R15, R2, 0x51 ;  /* 0x00000051020f7836 */ /* 0x000fe20000000000 */
[----:B------:R-:W-:Y:S01]  /*d910*/  LEA.HI.X.SX32 R9, R21, R0, 0x1, P1 ;  /* 0x0000000015097211 */ /* 0x000fe200008f0eff */
[----:B------:R-:W-:Y:S01]  /*d920*/  ULDC UR5, c[0x0][0x22c] ;  /* 0x00008b0000057ab9 */ /* 0x000fe20000000800 */
[----:B-1----:R-:W-:Y:S01]  /*d930*/  PRMT R23, R10, 0x7772, RZ ;  /* 0x000077720a177816 */ /* 0x002fe200000000ff */
[----:B------:R-:W-:Y:S01]  /*d940*/  VIADD R21, R2, 0x52 ;  /* 0x0000005202157836 */ /* 0x000fe20000000000 */
[----:B------:R-:W-:-:S02]  /*d950*/  IADD3 R14, P1, R24, R3, RZ ;  /* 0x00000003180e7210 */ /* 0x000fc40007f3e0ff */
[----:B------:R-:W-:Y:S01]  /*d960*/  PRMT R27, R10, 0x7773, RZ ;  /* 0x000077730a1b7816 */ /* 0x000fe200000000ff */
[----:B------:R1:W-:Y:S01]  /*d970*/  @P2 STG.E.U8 desc[UR14][R8.64], R23 ;  /* 0x0000001708002986 */ /* 0x0003e2000c10110e */
[----:B------:R-:W-:Y:S01]  /*d980*/  ISETP.LT.AND P2, PT, R15, UR5, !P0 ;  /* 0x000000050f007c0c */ /* 0x000fe2000c741270 */
[----:B------:R-:W-:Y:S01]  /*d990*/  ULDC UR5, c[0x0][0x22c] ;  /* 0x00008b0000057ab9 */ /* 0x000fe20000000800 */
[C---:B------:R-:W-:Y:S01]  /*d9a0*/  LEA.HI.X.SX32 R15, R24.reuse, R0, 0x1, P1 ;  /* 0x00000000180f7211 */ /* 0x040fe200008f0eff */
[----:B------:R-:W-:Y:S01]  /*d9b0*/  VIADD R24, R24, UR4 ;  /* 0x0000000418187c36 */ /* 0x000fe20008000000 */
[----:B0-----:R-:W-:Y:S01]  /*d9c0*/  PRMT R25, R11, 0x7772, RZ ;  /* 0x000077720b197816 */ /* 0x001fe200000000ff */
[----:B------:R-:W-:Y:S01]  /*d9d0*/  VIADD R12, R2, 0x53 ;  /* 0x00000053020c7836 */ /* 0x000fe20000000000 */
[----:B------:R-:W-:Y:S01]  /*d9e0*/  ISETP.LT.AND P1, PT, R21, UR5, !P0 ;  /* 0x0000000515007c0c */ /* 0x000fe2000c721270 */
[----:B------:R0:W-:Y:S01]  /*d9f0*/  @P4 STG.E.U8 desc[UR14][R14.64], R27 ;  /* 0x0000001b0e004986 */ /* 0x0001e2000c10110e */
[C---:B------:R-:W-:Y:S01]  /*da00*/  IADD3 R10, P4, R24.reuse, R3, RZ ;  /* 0x00000003180a7210 */ /* 0x040fe20007f9e0ff */
[----:B------:R-:W-:Y:S01]  /*da10*/  VIADD R13, R24, UR4 ;  /* 0x00000004180d7c36 */ /* 0x000fe20008000000 */
[----:B------:R-:W-:Y:S01]  /*da20*/  ULDC UR5, c[0x0][0x22c] ;  /* 0x00008b0000057ab9 */ /* 0x000fe20000000800 */
[----:B-1----:R-:W-:-:S02]  /*da30*/  PRMT R23, R11, 0x7773, RZ ;  /* 0x000077730b177816 */ /* 0x002fc400000000ff */
[-C--:B------:R-:W-:Y:S01]  /*da40*/  LEA.HI.X.SX32 R11, R24, R0.reuse, 0x1, P4 ;  /* 0x00000000180b7211 */ /* 0x080fe200020f0eff */
[C---:B------:R-:W-:Y:S01]  /*da50*/  VIADD R21, R13.reuse, UR4 ;  /* 0x000000040d157c36 */ /* 0x040fe20008000000 */
[CC--:B------:R-:W-:Y:S01]  /*da60*/  IADD3 R8, P4, R13.reuse, R3.reuse, RZ ;  /* 0x000000030d087210 */ /* 0x0c0fe20007f9e0ff */
[----:B------:R-:W-:Y:S02]  /*da70*/  ULDC UR4, c[0x0][0x248] ;  /* 0x0000920000047ab9 */ /* 0x000fe40000000800 */
[----:B------:R1:W-:Y:S01]  /*da80*/  @P6 STG.E.U8 desc[UR14][R10.64], R25 ;  /* 0x000000190a006986 */ /* 0x0003e2000c10110e */
[----:B------:R-:W-:Y:S01]  /*da90*/  LEA.HI.X.SX32 R9, R13, R0, 0x1, P4 ;  /* 0x000000000d097211 */ /* 0x000fe200020f0eff */
[----:B0-----:R-:W-:Y:S01]  /*daa0*/  VIADD R14, R2, 0x54 ;  /* 0x00000054020e7836 */ /* 0x001fe20000000000 */
[----:B------:R-:W-:Y:S01]  /*dab0*/  ISETP.LT.AND P4, PT, R12, UR5, !P0 ;  /* 0x000000050c007c0c */ /* 0x000fe2000c781270 */
[----:B------:R-:W-:Y:S01]  /*dac0*/  ULDC UR5, c[0x0][0x22c] ;  /* 0x00008b0000057ab9 */ /* 0x000fe20000000800 */
[----:B------:R-:W-:Y:S01]  /*dad0*/  IADD3 R12, P6, R21, R3, RZ ;  /* 0x00000003150c7210 */ /* 0x000fe20007fde0ff */
[----:B------:R0:W-:Y:S01]  /*dae0*/  @P5 STG.E.U8 desc[UR14][R8.64], R23 ;  /* 0x0000001708005986 */ /* 0x0001e2000c10110e */
[----:B----4-:R-:W-:-:S02]  /*daf0*/  PRMT R27, R16, 0x7770, RZ ;  /* 0x00007770101b7816 */ /* 0x010fc400000000ff */
[CC--:B------:R-:W-:Y:S01]  /*db00*/  LEA.HI.X.SX32 R13, R21.reuse, R0.reuse, 0x1, P6 ;  /* 0x00000000150d7211 */ /* 0x0c0fe200030f0eff */
[----:B------:R-:W-:Y:S01]  /*db10*/  VIADD R21, R21, UR4 ;  /* 0x0000000415157c36 */ /* 0x000fe20008000000 */
[----:B------:R-:W-:Y:S01]  /*db20*/  ULDC UR4, c[0x0][0x248] ;  /* 0x0000920000047ab9 */ /* 0x000fe20000000800 */
[----:B------:R-:W-:Y:S01]  /*db30*/  ISETP.LT.AND P6, PT, R14, UR5, !P0 ;  /* 0x000000050e007c0c */ /* 0x000fe2000c7c1270 */
[----:B-1----:R-:W-:Y:S01]  /*db40*/  VIADD R10, R2, 0x55 ;  /* 0x00000055020a7836 */ /* 0x002fe20000000000 */
[----:B------:R1:W-:Y:S01]  /*db50*/  @P3 STG.E.U8 desc[UR14][R12.64], R27 ;  /* 0x0000001b0c003986 */ /* 0x0003e2000c10110e */
[C---:B------:R-:W-:Y:S01]  /*db60*/  VIADD R14, R21.reuse, UR4 ;  /* 0x00000004150e7c36 */ /* 0x040fe20008000000 */
[----:B------:R-:W-:Y:S01]  /*db70*/  PRMT R15, R16, 0x7771, RZ ;  /* 0x00007771100f7816 */ /* 0x000fe200000000ff */
[----:B------:R-:W-:Y:S01]  /*db80*/  ULDC UR5, c[0x0][0x22c] ;  /* 0x00008b0000057ab9 */ /* 0x000fe20000000800 */
[CC--:B0-----:R-:W-:Y:S01]  /*db90*/  IADD3 R8, P3, R21.reuse, R3.reuse, RZ ;  /* 0x0000000315087210 */ /* 0x0c1fe20007f7e0ff */
[----:B------:R-:W-:Y:S01]  /*dba0*/  VIADD R11, R2, 0x56 ;  /* 0x00000056020b7836 */ /* 0x000fe20000000000 */
[----:B------:R-:W-:Y:S01]  /*dbb0*/  ISETP.LT.AND P5, PT, R10, UR5, !P0 ;  /* 0x000000050a007c0c */ /* 0x000fe2000c7a1270 */
[----:B------:R-:W-:Y:S01]  /*dbc0*/  ULDC UR4, c[0x0][0x22c] ;  /* 0x00008b0000047ab9 */ /* 0x000fe20000000800 */
[----:B------:R-:W-:Y:S01]  /*dbd0*/  LEA.HI.X.SX32 R9, R21, R0, 0x1, P3 ;  /* 0x0000000015097211 */ /* 0x000fe200018f0eff */
[----:B------:R-:W-:Y:S01]  /*dbe0*/  ULDC UR5, c[0x0][0x22c] ;  /* 0x00008b0000057ab9 */ /* 0x000fe20000000800 */
[----:B------:R-:W-:-:S02]  /*dbf0*/  IADD3 R10, P3, R14, R3, RZ ;  /* 0x000000030e0a7210 */ /* 0x000fc40007f7e0ff */
[----:B------:R-:W-:Y:S01]  /*dc00*/  PRMT R21, R17, 0x7770, RZ ;  /* 0x0000777011157816 */ /* 0x000fe200000000ff */
[----:B------:R0:W-:Y:S01]  /*dc10*/  @P2 STG.E.U8 desc[UR14][R8.64], R15 ;  /* 0x0000000f08002986 */ /* 0x0001e2000c10110e */
[----:B------:R-:W-:Y:S01]  /*dc20*/  ISETP.LT.AND P2, PT, R11, UR4, !P0 ;  /* 0x000000040b007c0c */ /* 0x000fe2000c741270 */
[----:B------:R-:W-:Y:S01]  /*dc30*/  ULDC UR4, c[0x0][0x248] ;  /* 0x0000920000047ab9 */ /* 0x000fe20000000800 */
[C---:B------:R-:W-:Y:S01]  /*dc40*/  LEA.HI.X.SX32 R11, R14.reuse, R0, 0x1, P3 ;  /* 0x000000000e0b7211 */ /* 0x040fe200018f0eff */
[----:B------:R-:W-:Y:S01]  /*dc50*/  VIADD R14, R14, UR4 ;  /* 0x000000040e0e7c36 */ /* 0x000fe20008000000 */
[----:B------:R-:W-:Y:S01]  /*dc60*/  ULDC UR4, c[0x0][0x22c] ;  /* 0x00008b0000047ab9 */ /* 0x000fe20000000800 */
[----:B-1----:R-:W-:Y:S01]  /*dc70*/  VIADD R13, R2, 0x57 ;  /* 0x00000057020d7836 */ /* 0x002fe20000000000 */
[----:B------:R-:W-:Y:S01]  /*dc80*/  PRMT R25, R18, 0x7770, RZ ;  /* 0x0000777012197816 */ /* 0x000fe200000000ff */
[----:B------:R1:W-:Y:S01]  /*dc90*/  @P1 STG.E.U8 desc[UR14][R10.64], R21 ;  /* 0x000000150a001986 */ /* 0x0003e2000c10110e */
[----:B------:R-:W-:-:S02]  /*dca0*/  IADD3 R12, P1, R14, R3, RZ ;  /* 0x000000030e0c7210 */ /* 0x000fc40007f3e0ff */
[----:B------:R-:W-:Y:S01]  /*dcb0*/  ISETP.LT.AND P3, PT, R13, UR4, !P0 ;  /* 0x000000040d007c0c */ /* 0x000fe2000c761270 */
[----:B------:R-:W-:Y:S01]  /*dcc0*/  ULDC UR4, c[0x0][0x248] ;  /* 0x0000920000047ab9 */ /* 0x000fe20000000800 */
[----:B0-----:R-:W-:Y:S01]  /*dcd0*/  VIADD R8, R2, 0x58 ;  /* 0x0000005802087836 */ /* 0x001fe20000000000 */
[C---:B------:R-:W-:Y:S01]  /*dce0*/  LEA.HI.X.SX32 R13, R14.reuse, R0, 0x1, P1 ;  /* 0x000000000e0d7211 */ /* 0x040fe200008f0eff */
[----:B------:R-:W-:Y:S01]  /*dcf0*/  VIADD R9, R14, UR4 ;  /* 0x000000040e097c36 */ /* 0x000fe20008000000 */
[----:B------:R-:W-:Y:S01]  /*dd00*/  PRMT R15, R17, 0x7771, RZ ;  /* 0x00007771110f7816 */ /* 0x000fe200000000ff */
[----:B------:R-:W-:Y:S01]  /*dd10*/  ULDC UR4, c[0x0][0x248] ;  /* 0x0000920000047ab9 */ /* 0x000fe20000000800 */
[----:B------:R-:W-:Y:S01]  /*dd20*/  ISETP.LT.AND P1, PT, R8, UR5, !P0 ;  /* 0x0000000508007c0c */ /* 0x000fe2000c721270 */
[----:B------:R-:W-:Y:S01]  /*dd30*/  ULDC UR5, c[0x0][0x248] ;  /* 0x0000920000057ab9 */ /* 0x000fe20000000800 */
[C---:B-1----:R-:W-:Y:S01]  /*dd40*/  VIADD R11, R9.reuse, UR4 ;  /* 0x00000004090b7c36 */ /* 0x042fe20008000000 */
[----:B------:R0:W-:Y:S01]  /*dd50*/  @P4 STG.E.U8 desc[UR14][R12.64], R15 ;  /* 0x0000000f0c004986 */ /* 0x0001e2000c10110e */
[----:B------:R-:W-:Y:S01]  /*dd60*/  IADD3 R8, P4, R9, R3, RZ ;  /* 0x0000000309087210 */ /* 0x000fe20007f9e0ff */
[----:B------:R-:W-:Y:S01]  /*dd70*/  VIADD R14, R2, 0x59 ;  /* 0x00000059020e7836 */ /* 0x000fe20000000000 */
[----:B------:R-:W-:Y:S01]  /*dd80*/  ULDC UR4, c[0x0][0x22c] ;  /* 0x00008b0000047ab9 */ /* 0x000fe20000000800 */
[----:B------:R-:W-:-:S02]  /*dd90*/  PRMT R23, R18, 0x7771, RZ ;  /* 0x0000777112177816 */ /* 0x000fc400000000ff */
[-C--:B------:R-:W-:Y:S02]  /*dda0*/  LEA.HI.X.SX32 R9, R9, R0.reuse, 0x1, P4 ;  /* 0x0000000009097211 */ /* 0x080fe400020f0eff */
[-C--:B------:R-:W-:Y:S02]  /*ddb0*/  IADD3 R10, P4, R11, R3.reuse, RZ ;  /* 0x000000030b0a7210 */ /* 0x080fe40007f9e0ff */
[----:B------:R-:W-:Y:S01]  /*ddc0*/  PRMT R21, R19, 0x7770, RZ ;  /* 0x0000777013157816 */ /* 0x000fe200000000ff */
[----:B------:R1:W-:Y:S01]  /*ddd0*/  @P6 STG.E.U8 desc[UR14][R8.64], R25 ;  /* 0x0000001908006986 */ /* 0x0003e2000c10110e */
[C---:B0-----:R-:W-:Y:S01]  /*dde0*/  VIADD R15, R11.reuse, UR5 ;  /* 0x000000050b0f7c36 */ /* 0x041fe20008000000 */
[-C--:B------:R-:W-:Y:S01]  /*ddf0*/  LEA.HI.X.SX32 R11, R11, R0.reuse, 0x1, P4 ;  /* 0x000000000b0b7211 */ /* 0x080fe200020f0eff */
[----:B------:R-:W-:Y:S01]  /*de00*/  ULDC UR5, c[0x0][0x22c] ;  /* 0x00008b0000057ab9 */ /* 0x000fe20000000800 */
[----:B------:R-:W-:Y:S01]  /*de10*/  ISETP.LT.AND P4, PT, R14, UR4, !P0 ;  /* 0x000000040e007c0c */ /* 0x000fe2000c781270 */
[----:B------:R-:W-:Y:S01]  /*de20*/  ULDC UR4, c[0x0][0x248] ;  /* 0x0000920000047ab9 */ /* 0x000fe20000000800 */
[CC--:B------:R-:W-:Y:S01]  /*de30*/  IADD3 R12, P6, R15.reuse, R3.reuse, RZ ;  /* 0x000000030f0c7210 */ /* 0x0c0fe20007fde0ff */
[----:B------:R-:W-:Y:S01]  /*de40*/  VIADD R14, R2, 0x5a ;  /* 0x0000005a020e7836 */ /* 0x000fe20000000000 */
[----:B------:R0:W-:Y:S02]  /*de50*/  @P5 STG.E.U8 desc[UR14][R10.64], R23 ;  /* 0x000000170a005986 */ /* 0x0001e4000c10110e */
[CC--:B------:R-:W-:Y:S01]  /*de60*/  LEA.HI.X.SX32 R13, R15.reuse, R0.reuse, 0x1, P6 ;  /* 0x000000000f0d7211 */ /* 0x0c0fe200030f0eff */
[----:B------:R-:W-:Y:S01]  /*de70*/  VIADD R15, R15, UR4 ;  /* 0x000000040f0f7c36 */ /* 0x000fe20008000000 */
[----:B------:R-:W-:Y:S01]  /*de80*/  ISETP.LT.AND P6, PT, R14, UR5, !P0 ;  /* 0x000000050e007c0c */ /* 0x000fe2000c7c1270 */
[C---:B-1----:R-:W-:Y:S01]  /*de90*/  VIADD R9, R2.reuse, 0x5b ;  /* 0x0000005b02097836 */ /* 0x042fe20000000000 */
[----:B------:R-:W-:Y:S01]  /*dea0*/  ULDC UR5, c[0x0][0x22c] ;  /* 0x00008b0000057ab9 */ /* 0x000fe20000000800 */
[----:B------:R1:W-:Y:S01]  /*deb0*/  @P2 STG.E.U8 desc[UR14][R12.64], R21 ;  /* 0x000000150c002986 */ /* 0x0003e2000c10110e */
[-C--:B------:R-:W-:Y:S01]  /*dec0*/  IADD3 R8, P2, R15, R3.reuse, RZ ;  /* 0x000000030f087210 */ /* 0x080fe20007f5e0ff */
[----:B------:R-:W-:Y:S01]  /*ded0*/  ULDC UR4, c[0x0][0x248] ;  /* 0x0000920000047ab9 */ /* 0x000fe20000000800 */
[----:B------:R-:W-:Y:S01]  /*dee0*/  ISETP.LT.AND P5, PT, R9, UR5, !P0 ;  /* 0x0000000509007c0c */ /* 0x000fe2000c7a1270 */
[C---:B------:R-:W-:Y:S01]  /*def0*/  VIADD R14, R15.reuse, UR4 ;  /* 0x000000040f0e7c36 */ /* 0x040fe20008000000 */
[-C--:B------:R-:W-:Y:S01]  /*df00*/  LEA.HI.X.SX32 R9, R15, R0.reuse, 0x1, P2 ;  /* 0x000000000f097211 */ /* 0x080fe200010f0eff */
[----:B0-----:R-:W-:Y:S01]  /*df10*/  VIADD R11, R2, 0x5c ;  /* 0x0000005c020b7836 */ /* 0x001fe20000000000 */
[----:B------:R-:W-:Y:S01]  /*df20*/  PRMT R15, R19, 0x7771, RZ ;  /* 0x00007771130f7816 */ /* 0x000fe200000000ff */
[----:B------:R-:W-:Y:S01]  /*df30*/  ULDC UR4, c[0x0][0x22c] ;  /* 0x00008b0000047ab9 */ /* 0x000fe20000000800 */
[C---:B------:R-:W-:Y:S01]  /*df40*/  IADD3 R10, P2, R14.reuse, R3, RZ ;  /* 0x000000030e0a7210 */ /* 0x040fe20007f5e0ff */
[----:B------:R-:W-:Y:S01]  /*df50*/  ULDC UR5, c[0x0][0x22c] ;  /* 0x00008b0000057ab9 */ /* 0x000fe20000000800 */
[----:B------:R-:W-:Y:S01]  /*df60*/  PRMT R23, R17, 0x7772, RZ ;  /* 0x0000777211177816 */ /* 0x000fe200000000ff */
[----:B------:R0:W-:Y:S01]  /*df70*/  @P3 STG.E.U8 desc[UR14][R8.64], R15 ;  /* 0x0000000f08003986 */ /* 0x0001e2000c10110e */
[----:B------:R-:W-:Y:S01]  /*df80*/  ISETP.LT.AND P3, PT, R11, UR4, !P0 ;  /* 0x000000040b007c0c */ /* 0x000fe2000c761270 */
[----:B------:R-:W-:Y:S01]  /*df90*/  ULDC UR4, c[0x0][0x248] ;  /* 0x0000920000047ab9 */ /* 0x000fe20000000800 */
[C---:B------:R-:W-:Y:S01]  /*dfa0*/  LEA.HI.X.SX32 R11, R14.reuse, R0, 0x1, P2 ;  /* 0x000000000e0b7211 */ /* 0x040fe200010f0eff */
[----:B------:R-:W-:Y:S01]  /*dfb0*/  VIADD R14, R14, UR4 ;  /* 0x000000040e0e7c36 */ /* 0x000fe20008000000 */
[----:B-1----:R-:W-:Y:S01]  /*dfc0*/  PRMT R21, R16, 0x7772, RZ ;  /* 0x0000777210157816 */ /* 0x002fe200000000ff */
[----:B------:R-:W-:Y:S01]  /*dfd0*/  VIADD R13, R2, 0x5d ;  /* 0x0000005d020d7836 */ /* 0x000fe20000000000 */
[----:B------:R-:W-:Y:S01]  /*dfe0*/  ULDC UR4, c[0x0][0x22c] ;  /* 0x00008b0000047ab9 */ /* 0x000fe20000000800 */
[----:B------:R-:W-:-:S02]  /*dff0*/  PRMT R17, R17, 0x7773, RZ ;  /* 0x0000777311117816 */ /* 0x000fc400000000ff */
[----:B------:R1:W-:Y:S01]  /*e000*/  @P1 STG.E.U8 desc[UR14][R10.64], R21 ;  /* 0x000000150a001986 */ /* 0x0003e2000c10110e */
[-C--:B------:R-:W-:Y:S01]  /*e010*/  IADD3 R12, P1, R14, R3.reuse, RZ ;  /* 0x000000030e0c7210 */ /* 0x080fe20007f3e0ff */
[----:B0-----:R-:W-:Y:S01]  /*e020*/  VIADD R8, R2, 0x5e ;  /* 0x0000005e02087836 */ /* 0x001fe20000000000 */
[----:B------:R-:W-:Y:S01]  /*e030*/  ISETP.LT.AND P2, PT, R13, UR4, !P0 ;  /* 0x000000040d007c0c */ /* 0x000fe2000c741270 */
[----:B------:R-:W-:Y:S01]  /*e040*/  ULDC UR4, c[0x0][0x248] ;  /* 0x0000920000047ab9 */ /* 0x000fe20000000800 */
[CC--:B------:R-:W-:Y:S01]  /*e050*/  LEA.HI.X.SX32 R13, R14.reuse, R0.reuse, 0x1, P1 ;  /* 0x000000000e0d7211 */ /* 0x0c0fe200008f0eff */
[----:B------:R-:W-:Y:S01]  /*e060*/  VIADD R9, R14, UR4 ;  /* 0x000000040e097c36 */ /* 0x000fe20008000000 */
[----:B------:R-:W-:Y:S01]  /*e070*/  PRMT R15, R16, 0x7773, RZ ;  /* 0x00007773100f7816 */ /* 0x000fe200000000ff */
[----:B------:R-:W-:Y:S01]  /*e080*/  ULDC UR4, c[0x0][0x248] ;  /* 0x0000920000047ab9 */ /* 0x000fe20000000800 */
[----:B------:R-:W-:Y:S01]  /*e090*/  ISETP.LT.AND P1, PT, R8, UR5, !P0 ;  /* 0x0000000508007c0c */ /* 0x000fe2000c721270 */
[----:B------:R-:W-:Y:S01]  /*e0a0*/  ULDC UR5, c[0x0][0x248] ;  /* 0x0000920000057ab9 */ /* 0x000fe20000000800 */
[----:B------:R-:W-:Y:S01]  /*e0b0*/  VIADD R14, R2, 0x5f ;  /* 0x0000005f020e7836 */ /* 0x000fe20000000000 */
[----:B------:R0:W-:Y:S01]  /*e0c0*/  @P4 STG.E.U8 desc[UR14][R12.64], R15 ;  /* 0x0000000f0c004986 */ /* 0x0001e2000c10110e */
[C---:B------:R-:W-:Y:S01]  /*e0d0*/  IADD3 R8, P4, R9.reuse, R3, RZ ;  /* 0x0000000309087210 */ /* 0x040fe20007f9e0ff */
[C---:B-1----:R-:W-:Y:S01]  /*e0e0*/  VIADD R11, R9.reuse, UR4 ;  /* 0x00000004090b7c36 */ /* 0x042fe20008000000 */
[----:B------:R-:W-:Y:S01]  /*e0f0*/  ULDC UR4, c[0x0][0x22c] ;  /* 0x00008b0000047ab9 */ /* 0x000fe20000000800 */
[----:B------:R-:W-:Y:S01]  /*e100*/  PRMT R21, R18, 0x7772, RZ ;  /* 0x0000777212157816 */ /* 0x000fe200000000ff */
[----:B------:R-:W-:Y:S01]  /*e110*/  VIADD R16, R2, 0x7e ;  /* 0x0000007e02107836 */ /* 0x000fe20000000000 */
[----:B------:R-:W-:-:S02]  /*e120*/  LEA.HI.X.SX32 R9, R9, R0, 0x1, P4 ;  /* 0x0000000009097211 */ /* 0x000fc400020f0eff */
[----:B------:R-:W-:-:S03]  /*e130*/  IADD3 R10, P4, R11, R3, RZ ;  /* 0x000000030b0a7210 */ /* 0x000fc60007f9e0ff */
        /* <DEDUP_REMOVED lines=23> */
[CC--:B------:R-:W-:Y:S01]  /*e2b0*/  IADD3 R10, P3, R14.reuse, R3.reuse, RZ ;  /* 0x000000030e0a7210 */ /* 0x0c0fe20007f7e0ff */
[----:B------:R-:W-:Y:S01]  /*e2c0*/  ULDC UR5, c[0x0][0x22c] ;  /* 0x00008b0000057ab9 */ /* 0x000fe20000000800 */
        /* <DEDUP_REMOVED lines=14> */
[CC--:B------:R-:W-:Y:S01]  /*e3b0*/  LEA.HI.X.SX32 R13, R14.reuse, R0.reuse, 0x1, P1 ;  /* 0x000000000e0d7211 */ /* 0x0c0fe200008f0eff */
[----:B------:R-:W-:Y:S01]  /*e3c0*/  VIADD R9, R14, UR4 ;  /* 0x000000040e097c36 */ /* 0x000fe20008000000 */
[----:B------:R-:W-:Y:S01]  /*e3d0*/  ULDC UR4, c[0x0][0x248] ;  /* 0x0000920000047ab9 */ /* 0x000fe20000000800 */
[----:B------:R-:W-:Y:S01]  /*e3e0*/  PRMT R23, R4, 0x7770, RZ ;  /* 0x0000777004177816 */ /* 0x000fe200000000ff */
[----:B------:R-:W-:Y:S01]  /*e3f0*/  VIADD R14, R2, 0x65 ;  /* 0x00000065020e7836 */ /* 0x000fe20000000000 */
[----:B------:R-:W-:Y:S01]  /*e400*/  ISETP.LT.AND P1, PT, R8, UR5, !P0 ;  /* 0x0000000508007c0c */ /* 0x000fe2000c721270 */
[----:B------:R0:W-:Y:S01]  /*e410*/  @P4 STG.E.U8 desc[UR14][R12.64], R19 ;  /* 0x000000130c004986 */ /* 0x0001e2000c10110e */
[CC--:B------:R-:W-:Y:S01]  /*e420*/  IADD3 R8, P4, R9.reuse, R3.reuse, RZ ;  /* 0x0000000309087210 */ /* 0x0c0fe20007f9e0ff */
[C---:B-1----:R-:W-:Y:S01]  /*e430*/  VIADD R11, R9.reuse, UR4 ;  /* 0x00000004090b7c36 */ /* 0x042fe20008000000 */
[----:B------:R-:W-:Y:S01]  /*e440*/  ULDC UR5, c[0x0][0x248] ;  /* 0x0000920000057ab9 */ /* 0x000fe20000000800 */
[----:B------:R-:W-:Y:S01]  /*e450*/  ULDC UR4, c[0x0][0x22c] ;  /* 0x00008b0000047ab9 */ /* 0x000fe20000000800 */
[-C--:B------:R-:W-:Y:S01]  /*e460*/  LEA.HI.X.SX32 R9, R9, R0.reuse, 0x1, P4 ;  /* 0x0000000009097211 */ /* 0x080fe200020f0eff */
[C---:B------:R-:W-:Y:S01]  /*e470*/  VIADD R15, R11.reuse, UR5 ;  /* 0x000000050b0f7c36 */ /* 0x040fe20008000000 */
[C---:B------:R-:W-:Y:S01]  /*e480*/  IADD3 R10, P4, R11.reuse, R3, RZ ;  /* 0x000000030b0a7210 */ /* 0x040fe20007f9e0ff */
[----:B------:R-:W-:Y:S01]  /*e490*/  ULDC UR5, c[0x0][0x22c] ;  /* 0x00008b0000057ab9 */ /* 0x000fe20000000800 */
[----:B------:R-:W-:Y:S01]  /*e4a0*/  PRMT R21, R4, 0x7771, RZ ;  /* 0x0000777104157816 */ /* 0x000fe200000000ff */
[----:B------:R1:W-:Y:S01]  /*e4b0*/  @P6 STG.E.U8 desc[UR14][R8.64], R23 ;  /* 0x0000001708006986 */ /* 0x0003e2000c10110e */
[----:B------:R-:W-:-:S02]  /*e4c0*/  LEA.HI.X.SX32 R11, R11, R0, 0x1, P4 ;  /* 0x000000000b0b7211 */ /* 0x000fc400020f0eff */
[CC--:B0-----:R-:W-:Y:S02]  /*e4d0*/  IADD3 R12, P6, R15.reuse, R3.reuse, RZ ;  /* 0x000000030f0c7210 */ /* 0x0c1fe40007fde0ff */
[----:B------:R-:W-:Y:S01]  /*e4e0*/  ISETP.LT.AND P4, PT, R14, UR4, !P0 ;  /* 0x000000040e007c0c */ /* 0x000fe2000c781270 */
[----:B------:R-:W-:Y:S01]  /*e4f0*/  ULDC UR4, c[0x0][0x248] ;  /* 0x0000920000047ab9 */ /* 0x000fe20000000800 */
[-C--:B------:R-:W-:Y:S01]  /*e500*/  LEA.HI.X.SX32 R13, R15, R0.reuse, 0x1, P6 ;  /* 0x000000000f0d7211 */ /* 0x080fe200030f0eff */
[C---:B------:R-:W-:Y:S01]  /*e510*/  VIADD R14, R2.reuse, 0x66 ;  /* 0x00000066020e7836 */ /* 0x040fe20000000000 */
[----:B------:R-:W-:Y:S01]  /*e520*/  PRMT R17, R5, 0x7770, RZ ;  /* 0x0000777005117816 */ /* 0x000fe200000000ff */
[----:B------:R-:W-:Y:S01]  /*e530*/  VIADD R15, R15, UR4 ;  /* 0x000000040f0f7c36 */ /* 0x000fe20008000000 */
[----:B------:R0:W-:Y:S01]  /*e540*/  @P5 STG.E.U8 desc[UR14][R10.64], R21 ;  /* 0x000000150a005986 */ /* 0x0001e2000c10110e */
[----:B-1----:R-:W-:Y:S01]  /*e550*/  VIADD R9, R2, 0x67 ;  /* 0x0000006702097836 */ /* 0x002fe20000000000 */
[----:B------:R-:W-:Y:S01]  /*e560*/  ISETP.LT.AND P6, PT, R14, UR5, !P0 ;  /* 0x000000050e007c0c */ /* 0x000fe2000c7c1270 */
[----:B------:R-:W-:Y:S01]  /*e570*/  ULDC UR5, c[0x0][0x22c] ;  /* 0x00008b0000057ab9 */ /* 0x000fe20000000800 */
[----:B------:R1:W-:Y:S01]  /*e580*/  @P2 STG.E.U8 desc[UR14][R12.64], R17 ;  /* 0x000000110c002986 */ /* 0x0003e2000c10110e */
[-C--:B------:R-:W-:Y:S01]  /*e590*/  IADD3 R8, P2, R15, R3.reuse, RZ ;  /* 0x000000030f087210 */ /* 0x080fe20007f5e0ff */
[----:B------:R-:W-:Y:S01]  /*e5a0*/  ULDC UR4, c[0x0][0x248] ;  /* 0x0000920000047ab9 */ /* 0x000fe20000000800 */
[----:B------:R-:W-:Y:S01]  /*e5b0*/  ISETP.LT.AND P5, PT, R9, UR5, !P0 ;  /* 0x0000000509007c0c */ /* 0x000fe2000c7a1270 */
[C---:B------:R-:W-:Y:S01]  /*e5c0*/  VIADD R14, R15.reuse, UR4 ;  /* 0x000000040f0e7c36 */ /* 0x040fe20008000000 */
[-C--:B------:R-:W-:Y:S01]  /*e5d0*/  LEA.HI.X.SX32 R9, R15, R0.reuse, 0x1, P2 ;  /* 0x000000000f097211 */ /* 0x080fe200010f0eff */
[----:B------:R-:W-:Y:S01]  /*e5e0*/  ULDC UR4, c[0x0][0x22c] ;  /* 0x00008b0000047ab9 */ /* 0x000fe20000000800 */
[----:B------:R-:W-:Y:S01]  /*e5f0*/  PRMT R15, R5, 0x7771, RZ ;  /* 0x00007771050f7816 */ /* 0x000fe200000000ff */
[----:B0-----:R-:W-:Y:S01]  /*e600*/  VIADD R11, R2, 0x68 ;  /* 0x00000068020b7836 */ /* 0x001fe20000000000 */
        /* <DEDUP_REMOVED lines=17> */
[C---:B------:R-:W-:Y:S01]  /*e720*/  LEA.HI.X.SX32 R13, R14.reuse, R0, 0x1, P1 ;  /* 0x000000000e0d7211 */ /* 0x040fe200008f0eff */
        /* <DEDUP_REMOVED lines=8> */
[----:B-1----:R-:W-:Y:S01]  /*e7b0*/  VIADD R11, R9, UR4 ;  /* 0x00000004090b7c36 */ /* 0x002fe20008000000 */
[----:B------:R-:W-:Y:S01]  /*e7c0*/  ULDC UR4, c[0x0][0x22c] ;  /* 0x00008b0000047ab9 */ /* 0x000fe20000000800 */
[----:B------:R-:W-:-:S02]  /*e7d0*/  PRMT R17, R7, 0x7771, RZ ;  /* 0x0000777107117816 */ /* 0x000fc400000000ff */
[----:B------:R-:W-:Y:S02]  /*e7e0*/  LEA.HI.X.SX32 R9, R9, R0, 0x1, P4 ;  /* 0x0000000009097211 */ /* 0x000fe400020f0eff */
        /* <DEDUP_REMOVED lines=13> */
[----:B-1----:R-:W-:Y:S01]  /*e8c0*/  VIADD R9, R2, 0x6d ;  /* 0x0000006d02097836 */ /* 0x002fe20000000000 */
[----:B------:R-:W-:Y:S01]  /*e8d0*/  ULDC UR5, c[0x0][0x22c] ;  /* 0x00008b0000057ab9 */ /* 0x000fe20000000800 */
[----:B------:R-:W-:Y:S01]  /*e8e0*/  ULDC UR4, c[0x0][0x248] ;  /* 0x0000920000047ab9 */ /* 0x000fe20000000800 */
[-C--:B------:R-:W-:Y:S01]  /*e8f0*/  IADD3 R8, P5, R15, R3.reuse, RZ ;  /* 0x000000030f087210 */ /* 0x080fe20007fbe0ff */
[----:B------:R1:W-:Y:S01]  /*e900*/  @P3 STG.E.U8 desc[UR14][R12.64], R19 ;  /* 0x000000130c003986 */ /* 0x0003e2000c10110e */
[----:B------:R-:W-:Y:S01]  /*e910*/  ISETP.LT.AND P3, PT, R9, UR5, !P0 ;  /* 0x0000000509007c0c */ /* 0x000fe2000c761270 */
[C---:B------:R-:W-:Y:S01]  /*e920*/  VIADD R14, R15.reuse, UR4 ;  /* 0x000000040f0e7c36 */ /* 0x040fe20008000000 */
[-C--:B------:R-:W-:Y:S01]  /*e930*/  LEA.HI.X.SX32 R9, R15, R0.reuse, 0x1, P5 ;  /* 0x000000000f097211 */ /* 0x080fe200028f0eff */
[----:B------:R-:W-:Y:S01]  /*e940*/  ULDC UR4, c[0x0][0x22c] ;  /* 0x00008b0000047ab9 */ /* 0x000fe20000000800 */
[----:B0-----:R-:W-:Y:S01]  /*e950*/  PRMT R17, R4, 0x7773, RZ ;  /* 0x0000777304117816 */ /* 0x001fe200000000ff */
[----:B------:R-:W-:Y:S01]  /*e960*/  VIADD R4, R2, 0x6e ;  /* 0x0000006e02047836 */ /* 0x000fe20000000000 */
[-C--:B------:R-:W-:Y:S01]  /*e970*/  IADD3 R10, P5, R14, R3.reuse, RZ ;  /* 0x000000030e0a7210 */ /* 0x080fe20007fbe0ff */
[----:B------:R-:W-:Y:S01]  /*e980*/  ULDC UR5, c[0x0][0x22c] ;  /* 0x00008b0000057ab9 */ /* 0x000fe20000000800 */
[C---:B------:R-:W-:Y:S01]  /*e990*/  PRMT R15, R5.reuse, 0x7772, RZ ;  /* 0x00007772050f7816 */ /* 0x040fe200000000ff */
[----:B------:R-:W-:Y:S01]  /*e9a0*/  @P2 STG.E.U8 desc[UR14][R8.64], R17 ;  /* 0x0000001108002986 */ /* 0x000fe2000c10110e */
[----:B------:R-:W-:Y:S01]  /*e9b0*/  ISETP.LT.AND P2, PT, R4, UR4, !P0 ;  /* 0x0000000404007c0c */ /* 0x000fe2000c741270 */
[----:B------:R-:W-:Y:S01]  /*e9c0*/  ULDC UR4, c[0x0][0x248] ;  /* 0x0000920000047ab9 */ /* 0x000fe20000000800 */
[C---:B------:R-:W-:Y:S01]  /*e9d0*/  LEA.HI.X.SX32 R11, R14.reuse, R0, 0x1, P5 ;  /* 0x000000000e0b7211 */ /* 0x040fe200028f0eff */
[----:B------:R-:W-:Y:S01]  /*e9e0*/  VIADD R14, R14, UR4 ;  /* 0x000000040e0e7c36 */ /* 0x000fe20008000000 */
[----:B------:R-:W-:Y:S01]  /*e9f0*/  ULDC UR4, c[0x0][0x22c] ;  /* 0x00008b0000047ab9 */ /* 0x000fe20000000800 */
[----:B------:R-:W-:Y:S01]  /*ea00*/  VIADD R4, R2, 0x6f ;  /* 0x0000006f02047836 */ /* 0x000fe20000000000 */
[----:B-1----:R-:W-:Y:S01]  /*ea10*/  PRMT R19, R5, 0x7773, RZ ;  /* 0x0000777305137816 */ /* 0x002fe200000000ff */
[----:B------:R0:W-:Y:S01]  /*ea20*/  @P1 STG.E.U8 desc[UR14][R10.64], R15 ;  /* 0x0000000f0a001986 */ /* 0x0001e2000c10110e */
[----:B------:R-:W-:-:S02]  /*ea30*/  IADD3 R12, P5, R14, R3, RZ ;  /* 0x000000030e0c7210 */ /* 0x000fc40007fbe0ff */
[----:B------:R-:W-:Y:S01]  /*ea40*/  ISETP.LT.AND P1, PT, R4, UR4, !P0 ;  /* 0x0000000404007c0c */ /* 0x000fe2000c721270 */
[----:B------:R-:W-:Y:S01]  /*ea50*/  ULDC UR4, c[0x0][0x248] ;  /* 0x0000920000047ab9 */ /* 0x000fe20000000800 */
[----:B------:R-:W-:Y:S01]  /*ea60*/  VIADD R4, R2, 0x70 ;  /* 0x0000007002047836 */ /* 0x000fe20000000000 */
[C---:B------:R-:W-:Y:S01]  /*ea70*/  LEA.HI.X.SX32 R13, R14.reuse, R0, 0x1, P5 ;  /* 0x000000000e0d7211 */ /* 0x040fe200028f0eff */
[----:B------:R-:W-:Y:S01]  /*ea80*/  VIADD R14, R14, UR4 ;  /* 0x000000040e0e7c36 */ /* 0x000fe20008000000 */
[----:B------:R-:W-:Y:S01]  /*ea90*/  ULDC UR4, c[0x0][0x248] ;  /* 0x0000920000047ab9 */ /* 0x000fe20000000800 */
[----:B------:R-:W1:Y:S01]  /*eaa0*/  LDS.128 R20, [R20] ;  /* 0x0000000014147984 */ /* 0x000e620000000c00 */
[----:B------:R-:W-:Y:S01]  /*eab0*/  ISETP.LT.AND P5, PT, R4, UR5, !P0 ;  /* 0x0000000504007c0c */ /* 0x000fe2000c7a1270 */
[----:B------:R-:W-:Y:S01]  /*eac0*/  ULDC UR5, c[0x0][0x22c] ;  /* 0x00008b0000057ab9 */ /* 0x000fe20000000800 */
[C---:B0-----:R-:W-:Y:S01]  /*ead0*/  VIADD R11, R14.reuse, UR4 ;  /* 0x000000040e0b7c36 */ /* 0x041fe20008000000 */
[----:B------:R0:W-:Y:S01]  /*eae0*/  @P4 STG.E.U8 desc[UR14][R12.64], R19 ;  /* 0x000000130c004986 */ /* 0x0001e2000c10110e */
[----:B------:R-:W-:Y:S01]  /*eaf0*/  IADD3 R4, P4, R14, R3, RZ ;  /* 0x000000030e047210 */ /* 0x000fe20007f9e0ff */
[----:B------:R-:W-:Y:S01]  /*eb00*/  VIADD R10, R2, 0x71 ;  /* 0x00000071020a7836 */ /* 0x000fe20000000000 */
[----:B------:R-:W-:Y:S01]  /*eb10*/  ULDC UR4, c[0x0][0x22c] ;  /* 0x00008b0000047ab9 */ /* 0x000fe20000000800 */
[----:B------:R-:W-:-:S02]  /*eb20*/  PRMT R15, R6, 0x7772, RZ ;  /* 0x00007772060f7816 */ /* 0x000fc400000000ff */
[-C--:B------:R-:W-:Y:S02]  /*eb30*/  LEA.HI.X.SX32 R5, R14, R0.reuse, 0x1, P4 ;  /* 0x000000000e057211 */ /* 0x080fe400020f0eff */
[CC--:B------:R-:W-:Y:S02]  /*eb40*/  IADD3 R8, P4, R11.reuse, R3.reuse, RZ ;  /* 0x000000030b087210 */ /* 0x0c0fe40007f9e0ff */
[----:B------:R-:W-:Y:S01]  /*eb50*/  PRMT R17, R6, 0x7773, RZ ;  /* 0x0000777306117816 */ /* 0x000fe200000000ff */
[----:B------:R2:W-:Y:S01]  /*eb60*/  @P6 STG.E.U8 desc[UR14][R4.64], R15 ;  /* 0x0000000f04006986 */ /* 0x0005e2000c10110e */
[CC--:B------:R-:W-:Y:S01]  /*eb70*/  LEA.HI.X.SX32 R9, R11.reuse, R0.reuse, 0x1, P4 ;  /* 0x000000000b097211 */ /* 0x0c0fe200020f0eff */
[----:B------:R-:W-:Y:S01]  /*eb80*/  VIADD R6, R2, 0x72 ;  /* 0x0000007202067836 */ /* 0x000fe20000000000 */
[----:B------:R-:W-:Y:S01]  /*eb90*/  ISETP.LT.AND P4, PT, R10, UR4, !P0 ;  /* 0x000000040a007c0c */ /* 0x000fe2000c781270 */
[----:B------:R-:W-:Y:S02]  /*eba0*/  ULDC UR4, c[0x0][0x248] ;  /* 0x0000920000047ab9 */ /* 0x000fe40000000800 */
[----:B------:R-:W-:Y:S01]  /*ebb0*/  VIADD R11, R11, UR4 ;  /* 0x000000040b0b7c36 */ /* 0x000fe20008000000 */
[----:B------:R-:W-:Y:S01]  /*ebc0*/  ULDC UR4, c[0x0][0x248] ;  /* 0x0000920000047ab9 */ /* 0x000fe20000000800 */
[----:B------:R3:W-:Y:S01]  /*ebd0*/  @P3 STG.E.U8 desc[UR14][R8.64], R17 ;  /* 0x0000001108003986 */ /* 0x0007e2000c10110e */
[----:B------:R-:W-:Y:S01]  /*ebe0*/  ISETP.LT.AND P3, PT, R6, UR5, !P0 ;  /* 0x0000000506007c0c */ /* 0x000fe2000c761270 */
[C---:B0-----:R-:W-:Y:S01]  /*ebf0*/  VIADD R12, R11.reuse, UR4 ;  /* 0x000000040b0c7c36 */ /* 0x041fe20008000000 */
[----:B------:R-:W-:Y:S01]  /*ec00*/  IADD3 R10, P6, R11, R3, RZ ;  /* 0x000000030b0a7210 */ /* 0x000fe20007fde0ff */
[----:B------:R-:W-:Y:S01]  /*ec10*/  VIADD R6, R2, 0x73 ;  /* 0x0000007302067836 */ /* 0x000fe20000000000 */
[----:B------:R-:W-:Y:S01]  /*ec20*/  ULDC UR4, c[0x0][0x22c] ;  /* 0x00008b0000047ab9 */ /* 0x000fe20000000800 */
[----:B--2---:R-:W-:Y:S01]  /*ec30*/  PRMT R15, R7, 0x7773, RZ ;  /* 0x00007773070f7816 */ /* 0x004fe200000000ff */
[----:B------:R-:W-:Y:S01]  /*ec40*/  ULDC UR5, c[0x0][0x22c] ;  /* 0x00008b0000057ab9 */ /* 0x000fe20000000800 */
[----:B------:R-:W-:-:S02]  /*ec50*/  LEA.HI.X.SX32 R11, R11, R0, 0x1, P6 ;  /* 0x000000000b0b7211 */ /* 0x000fc400030f0eff */
[----:B------:R-:W-:Y:S02]  /*ec60*/  IADD3 R4, P6, R12, R3, RZ ;  /* 0x000000030c047210 */ /* 0x000fe40007fde0ff */
[----:B---3--:R-:W-:Y:S01]  /*ec70*/  PRMT R9, R7, 0x7772, RZ ;  /* 0x0000777207097816 */ /* 0x008fe200000000ff */
[----:B------:R-:W-:Y:S01]  /*ec80*/  VIADD R7, R2, 0x74 ;  /* 0x0000007402077836 */ /* 0x000fe20000000000 */
[----:B------:R-:W-:-:S03]  /*ec90*/  LEA.HI.X.SX32 R5, R12, R0, 0x1, P6 ;  /* 0x000000000c057211 */ /* 0x000fc600030f0eff */
[----:B------:R0:W-:Y:S01]  /*eca0*/  @P2 STG.E.U8 desc[UR14][R10.64], R9 ;  /* 0x000000090a002986 */ /* 0x0001e2000c10110e */
[----:B------:R-:W-:Y:S01]  /*ecb0*/  ISETP.LT.AND P2, PT, R6, UR4, !P0 ;  /* 0x0000000406007c0c */ /* 0x000fe2000c741270 */
[----:B------:R-:W-:Y:S01]  /*ecc0*/  ULDC UR4, c[0x0][0x248] ;  /* 0x0000920000047ab9 */ /* 0x000fe20000000800 */
[----:B-1----:R-:W-:Y:S01]  /*ecd0*/  PRMT R25, R21, 0x7773, RZ ;  /* 0x0000777315197816 */ /* 0x002fe200000000ff */
[----:B------:R-:W-:Y:S01]  /*ece0*/  VIADD R12, R12, UR4 ;  /* 0x000000040c0c7c36 */ /* 0x000fe20008000000 */
[----:B------:R-:W-:Y:S01]  /*ecf0*/  ULDC UR4, c[0x0][0x248] ;  /* 0x0000920000047ab9 */ /* 0x000fe20000000800 */
[----:B------:R1:W-:Y:S01]  /*ed00*/  @P1 STG.E.U8 desc[UR14][R4.64], R15 ;  /* 0x0000000f04001986 */ /* 0x0003e2000c10110e */
[----:B------:R-:W-:Y:S01]  /*ed10*/  ISETP.LT.AND P1, PT, R7, UR5, !P0 ;  /* 0x0000000507007c0c */ /* 0x000fe2000c721270 */
[C---:B------:R-:W-:Y:S01]  /*ed20*/  VIADD R13, R12.reuse, UR4 ;  /* 0x000000040c0d7c36 */ /* 0x040fe20008000000 */
[----:B------:R-:W-:Y:S01]  /*ed30*/  IADD3 R6, P6, R12, R3, RZ ;  /* 0x000000030c067210 */ /* 0x000fe20007fde0ff */
[----:B------:R-:W-:Y:S01]  /*ed40*/  ULDC UR4, c[0x0][0x22c] ;  /* 0x00008b0000047ab9 */ /* 0x000fe20000000800 */
[----:B------:R-:W-:Y:S01]  /*ed50*/  ULDC UR5, c[0x0][0x22c] ;  /* 0x00008b0000057ab9 */ /* 0x000fe20000000800 */
[----:B0-----:R-:W-:-:S02]  /*ed60*/  PRMT R11, R20, 0x7771, RZ ;  /* 0x00007771140b7816 */ /* 0x001fc400000000ff */
[-C--:B------:R-:W-:Y:S02]  /*ed70*/  LEA.HI.X.SX32 R7, R12, R0.reuse, 0x1, P6 ;  /* 0x000000000c077211 */ /* 0x080fe400030f0eff */
[CC--:B------:R-:W-:Y:S02]  /*ed80*/  IADD3 R8, P6, R13.reuse, R3.reuse, RZ ;  /* 0x000000030d087210 */ /* 0x0c0fe40007fde0ff */
[----:B-1----:R-:W-:Y:S01]  /*ed90*/  PRMT R15, R20, 0x7770, RZ ;  /* 0x00007770140f7816 */ /* 0x002fe200000000ff */
[C---:B------:R-:W-:Y:S01]  /*eda0*/  VIADD R4, R2.reuse, 0x75 ;  /* 0x0000007502047836 */ /* 0x040fe20000000000 */
[C---:B------:R-:W-:Y:S01]  /*edb0*/  LEA.HI.X.SX32 R9, R13.reuse, R0, 0x1, P6 ;  /* 0x000000000d097211 */ /* 0x040fe200030f0eff */
[----:B------:R-:W-:Y:S01]  /*edc0*/  VIADD R5, R2, 0x76 ;  /* 0x0000007602057836 */ /* 0x000fe20000000000 */
[----:B------:R-:W-:Y:S01]  /*edd0*/  PRMT R19, R22, 0x7772, RZ ;  /* 0x0000777216137816 */ /* 0x000fe200000000ff */
[----:B------:R0:W-:Y:S01]  /*ede0*/  @P5 STG.E.U8 desc[UR14][R6.64], R15 ;  /* 0x0000000f06005986 */ /* 0x0001e2000c10110e */
[----:B------:R-:W-:Y:S01]  /*edf0*/  ISETP.LT.AND P5, PT, R4, UR4, !P0 ;  /* 0x0000000404007c0c */ /* 0x000fe2000c7a1270 */
[----:B------:R-:W-:Y:S01]  /*ee00*/  ULDC UR4, c[0x0][0x248] ;  /* 0x0000920000047ab9 */ /* 0x000fe20000000800 */
[----:B------:R-:W-:Y:S01]  /*ee10*/  PRMT R17, R22, 0x7773, RZ ;  /* 0x0000777316117816 */ /* 0x000fe200000000ff */
        /* <DEDUP_REMOVED lines=10> */
[-C--:B------:R-:W-:Y:S01]  /*eec0*/  IADD3 R6, P6, R10, R3.reuse, RZ ;  /* 0x000000030a067210 */ /* 0x080fe20007fde0ff */
[----:B-1----:R-:W-:Y:S02]  /*eed0*/  VIADD R8, R2, 0x77 ;  /* 0x0000007702087836 */ /* 0x002fe40000000000 */
[----:B------:R0:W-:Y:S01]  /*eee0*/  @P3 STG.E.U8 desc[UR14][R4.64], R15 ;  /* 0x0000000f04003986 */ /* 0x0001e2000c10110e */
[-C--:B------:R-:W-:Y:S01]  /*eef0*/  LEA.HI.X.SX32 R7, R10, R0.reuse, 0x1, P6 ;  /* 0x000000000a077211 */ /* 0x080fe200030f0eff */
[----:B------:R-:W-:Y:S01]  /*ef00*/  VIADD R9, R2, 0x78 ;  /* 0x0000007802097836 */ /* 0x000fe20000000000 */
[C---:B------:R-:W-:Y:S02]  /*ef10*/  PRMT R13, R21.reuse, 0x7771, RZ ;  /* 0x00007771150d7816 */ /* 0x040fe400000000ff */
        /* <DEDUP_REMOVED lines=10> */
[----:B0-----:R-:W-:Y:S01]  /*efc0*/  PRMT R15, R22, 0x7770, RZ ;  /* 0x00007770160f7816 */ /* 0x001fe200000000ff */
[----:B------:R-:W-:Y:S01]  /*efd0*/  ULDC UR5, c[0x0][0x22c] ;  /* 0x00008b0000057ab9 */ /* 0x000fe20000000800 */
[----:B------:R-:W-:-:S02]  /*efe0*/  LEA.HI.X.SX32 R9, R10, R0, 0x1, P6 ;  /* 0x000000000a097211 */ /* 0x000fc400030f0eff */
[CC--:B------:R-:W-:Y:S01]  /*eff0*/  IADD3 R4, P6, R11.reuse, R3.reuse, RZ ;  /* 0x000000030b047210 */ /* 0x0c0fe20007fde0ff */
[C---:B-1----:R-:W-:Y:S02]  /*f000*/  VIADD R6, R2.reuse, 0x79 ;  /* 0x0000007902067836 */ /* 0x042fe40000000000 */
[----:B------:R0:W-:Y:S01]  /*f010*/  @P1 STG.E.U8 desc[UR14][R8.64], R15 ;  /* 0x0000000f08001986 */ /* 0x0001e2000c10110e */
[CC--:B------:R-:W-:Y:S01]  /*f020*/  LEA.HI.X.SX32 R5, R11.reuse, R0.reuse, 0x1, P6 ;  /* 0x000000000b057211 */ /* 0x0c0fe200030f0eff */
[----:B------:R-:W-:Y:S01]  /*f030*/  VIADD R7, R2, 0x7a ;  /* 0x0000007a02077836 */ /* 0x000fe20000000000 */
[----:B------:R-:W-:Y:S02]  /*f040*/  PRMT R13, R22, 0x7771, RZ ;  /* 0x00007771160d7816 */ /* 0x000fe400000000ff */
[----:B------:R-:W-:Y:S01]  /*f050*/  ISETP.LT.AND P1, PT, R6, UR4, !P0 ;  /* 0x0000000406007c0c */ /* 0x000fe2000c721270 */
[----:B------:R-:W-:Y:S02]  /*f060*/  ULDC UR4, c[0x0][0x248] ;  /* 0x0000920000047ab9 */ /* 0x000fe40000000800 */
        /* <DEDUP_REMOVED lines=10> */
[-C--:B------:R-:W-:Y:S01]  /*f110*/  IADD3 R8, P6, R10, R3.reuse, RZ ;  /* 0x000000030a087210 */ /* 0x080fe20007fde0ff */
[----:B-1----:R-:W-:Y:S02]  /*f120*/  VIADD R4, R2, 0x7b ;  /* 0x0000007b02047836 */ /* 0x002fe40000000000 */
[----:B------:R0:W-:Y:S01]  /*f130*/  @P4 STG.E.U8 desc[UR14][R6.64], R15 ;  /* 0x0000000f06004986 */ /* 0x0001e2000c10110e */
[-C--:B------:R-:W-:Y:S01]  /*f140*/  LEA.HI.X.SX32 R9, R10, R0.reuse, 0x1, P6 ;  /* 0x000000000a097211 */ /* 0x080fe200030f0eff */
        /* <DEDUP_REMOVED lines=15> */
[----:B-1----:R-:W-:Y:S02]  /*f240*/  VIADD R8, R2, 0x7d ;  /* 0x0000007d02087836 */ /* 0x002fe40000000000 */
[----:B------:R0:W-:Y:S01]  /*f250*/  @P2 STG.E.U8 desc[UR14][R4.64], R15 ;  /* 0x0000000f04002986 */ /* 0x0001e2000c10110e */
[C---:B------:R-:W-:Y:S02]  /*f260*/  LEA.HI.X.SX32 R7, R11.reuse, R0, 0x1, P6 ;  /* 0x000000000b077211 */ /* 0x040fe400030f0eff */
[----:B------:R-:W-:Y:S02]  /*f270*/  PRMT R13, R20, 0x7773, RZ ;  /* 0x00007773140d7816 */ /* 0x000fe400000000ff */
[----:B------:R-:W-:Y:S01]  /*f280*/  ISETP.LT.AND P2, PT, R8, UR4, !P0 ;  /* 0x0000000408007c0c */ /* 0x000fe2000c741270 */
[----:B------:R-:W-:Y:S02]  /*f290*/  ULDC UR4, c[0x0][0x248] ;  /* 0x0000920000047ab9 */ /* 0x000fe40000000800 */
[----:B------:R-:W-:Y:S01]  /*f2a0*/  VIADD R11, R11, UR4 ;  /* 0x000000040b0b7c36 */ /* 0x000fe20008000000 */
[----:B------:R-:W-:Y:S01]  /*f2b0*/  ULDC UR4, c[0x0][0x248] ;  /* 0x0000920000047ab9 */ /* 0x000fe20000000800 */
[----:B------:R1:W-:Y:S02]  /*f2c0*/  @P1 STG.E.U8 desc[UR14][R6.64], R13 ;  /* 0x0000000d06001986 */ /* 0x0003e4000c10110e */
[C---:B------:R-:W-:Y:S01]  /*f2d0*/  VIADD R9, R11.reuse, UR4 ;  /* 0x000000040b097c36 */ /* 0x040fe20008000000 */
[----:B0-----:R-:W-:Y:S01]  /*f2e0*/  IADD3 R4, P1, R11, R3, RZ ;  /* 0x000000030b047210 */ /* 0x001fe20007f3e0ff */
[----:B------:R-:W-:-:S02]  /*f2f0*/  ULDC UR4, c[0x0][0x248] ;  /* 0x0000920000047ab9 */ /* 0x000fc40000000800 */
[----:B------:R-:W-:Y:S01]  /*f300*/  VIADD R10, R9, UR5 ;  /* 0x00000005090a7c36 */ /* 0x000fe20008000000 */
[-C--:B------:R-:W-:Y:S01]  /*f310*/  LEA.HI.X.SX32 R5, R11, R0.reuse, 0x1, P1 ;  /* 0x000000000b057211 */ /* 0x080fe200008f0eff */
[----:B------:R-:W-:Y:S02]  /*f320*/  ULDC UR5, c[0x0][0x248] ;  /* 0x0000920000057ab9 */ /* 0x000fe40000000800 */
[C---:B------:R-:W-:Y:S01]  /*f330*/  VIADD R11, R10.reuse, UR6 ;  /* 0x000000060a0b7c36 */ /* 0x040fe20008000000 */
[-C--:B------:R-:W-:Y:S01]  /*f340*/  IADD3 R8, P6, R10, R3.reuse, RZ ;  /* 0x000000030a087210 */ /* 0x080fe20007fde0ff */
[----:B-1----:R-:W-:Y:S01]  /*f350*/  VIADD R13, R2, 0x7f ;  /* 0x0000007f020d7836 */ /* 0x002fe20000000000 */
[----:B------:R-:W-:Y:S01]  /*f360*/  IADD3 R6, P1, R9, R3, RZ ;  /* 0x0000000309067210 */ /* 0x000fe20007f3e0ff */
[----:B------:R-:W-:Y:S01]  /*f370*/  VIADD R14, R11, UR4 ;  /* 0x000000040b0e7c36 */ /* 0x000fe20008000000 */
[----:B------:R-:W-:Y:S01]  /*f380*/  ULDC UR4, c[0x0][0x22c] ;  /* 0x00008b0000047ab9 */ /* 0x000fe20000000800 */
[----:B------:R0:W-:Y:S01]  /*f390*/  @P5 STG.E.U8 desc[UR14][R4.64], R21 ;  /* 0x0000001504005986 */ /* 0x0001e2000c10110e */
[-C--:B------:R-:W-:Y:S01]  /*f3a0*/  LEA.HI.X.SX32 R7, R9, R0.reuse, 0x1, P1 ;  /* 0x0000000009077211 */ /* 0x080fe200008f0eff */
[----:B------:R-:W-:Y:S01]  /*f3b0*/  VIADD R15, R14, UR5 ;  /* 0x000000050e0f7c36 */ /* 0x000fe20008000000 */
[----:B------:R-:W-:-:S02]  /*f3c0*/  LEA.HI.X.SX32 R9, R10, R0, 0x1, P6 ;  /* 0x000000000a097211 */ /* 0x000fc400030f0eff */
[CC--:B------:R-:W-:Y:S01]  /*f3d0*/  IADD3 R10, P6, R11.reuse, R3.reuse, RZ ;  /* 0x000000030b0a7210 */ /* 0x0c0fe20007fde0ff */
[----:B------:R0:W-:Y:S01]  /*f3e0*/  @P4 STG.E.U8 desc[UR14][R6.64], R25 ;  /* 0x0000001906004986 */ /* 0x0001e2000c10110e */
[CC--:B------:R-:W-:Y:S02]  /*f3f0*/  IADD3 R2, P1, R14.reuse, R3.reuse, RZ ;  /* 0x000000030e027210 */ /* 0x0c0fe40007f3e0ff */
[-C--:B------:R-:W-:Y:S01]  /*f400*/  LEA.HI.X.SX32 R11, R11, R0.reuse, 0x1, P6 ;  /* 0x000000000b0b7211 */ /* 0x080fe200030f0eff */
[----:B------:R0:W-:Y:S01]  /*f410*/  @P3 STG.E.U8 desc[UR14][R8.64], R19 ;  /* 0x0000001308003986 */ /* 0x0001e2000c10110e */
[----:B------:R-:W-:Y:S02]  /*f420*/  IADD3 R12, P6, R15, R3, RZ ;  /* 0x000000030f0c7210 */ /* 0x000fe40007fde0ff */
[----:B------:R-:W-:Y:S01]  /*f430*/  LEA.HI.X.SX32 R3, R14, R0, 0x1, P1 ;  /* 0x000000000e037211 */ /* 0x000fe200008f0eff */
[----:B------:R0:W-:Y:S01]  /*f440*/  @P2 STG.E.U8 desc[UR14][R10.64], R17 ;  /* 0x000000110a002986 */ /* 0x0001e2000c10110e */
[----:B------:R-:W-:-:S02]  /*f450*/  ISETP.LT.AND P1, PT, R16, UR7, !P0 ;  /* 0x0000000710007c0c */ /* 0x000fc4000c721270 */
[----:B------:R-:W-:Y:S02]  /*f460*/  ISETP.LT.AND P0, PT, R13, UR4, !P0 ;  /* 0x000000040d007c0c */ /* 0x000fe4000c701270 */
[----:B------:R-:W-:Y:S02]  /*f470*/  LEA.HI.X.SX32 R13, R15, R0, 0x1, P6 ;  /* 0x000000000f0d7211 */ /* 0x000fe400030f0eff */
[C---:B------:R-:W-:Y:S02]  /*f480*/  PRMT R15, R23.reuse, 0x7773, RZ ;  /* 0x00007773170f7816 */ /* 0x040fe400000000ff */
[----:B------:R-:W-:-:S05]  /*f490*/  PRMT R23, R23, 0x7772, RZ ;  /* 0x0000777217177816 */ /* 0x000fca00000000ff */
[----:B------:R0:W-:Y:S02]  /*f4a0*/  @P1 STG.E.U8 desc[UR14][R2.64], R23 ;  /* 0x0000001702001986 */ /* 0x0001e4000c10110e */
[----:B------:R-:W-:Y:S05]  /*f4b0*/  @!P0 EXIT ;  /* 0x000000000000894d */ /* 0x000fea0003800000 */
[----:B------:R-:W-:Y:S01]  /*f4c0*/  STG.E.U8 desc[UR14][R12.64], R15 ;  /* 0x0000000f0c007986 */ /* 0x000fe2000c10110e */
[----:B------:R-:W-:Y:S05]  /*f4d0*/  EXIT ;  /* 0x000000000000794d */ /* 0x000fea0003800000 */
.L_x_3:
[----:B------:R-:W-:-:S00]  /*f4e0*/  BRA `(.L_x_3) ;  /* 0xfffffffc00fc7947 */ /* 0x000fc0000383ffff */
[----:B------:R-:W-:-:S00]  /*f4f0*/  NOP ;  /* 0x0000000000007918 */ /* 0x000fc00000000000 */
        /* <DEDUP_REMOVED lines=8> */
.L_x_4:


//--------------------- .nv.shared.matmul_kernel  --------------------------
	.section	.nv.shared.matmul_kernel,"aw",@nobits
	.sectionflags	@""
	.align	16
	.zero		1024


//--------------------- .nv.shared.reserved.0     --------------------------
	.section	.nv.shared.reserved.0,"aw",@nobits
	.weak		__nv_reservedSMEM_offset_0_alias
	.size		__nv_reservedSMEM_offset_0_alias, 0, 0
	.other		__nv_reservedSMEM_offset_0_alias,@"STO_CUDA_RESERVED_SHARED STV_DEFAULT"
__nv_reservedSMEM_offset_0_alias:
	.zero		0


//--------------------- .nv.constant0.matmul_kernel --------------------------
	.section	.nv.constant0.matmul_kernel,"a",@progbits
	.sectionflags	@""
	.align	4
.nv.constant0.matmul_kernel:
	.zero		608


//--------------------- SYMBOLS --------------------------

	.type		.nv.reservedSmem.offset0,@object
	.size		.nv.reservedSmem.offset0,0x4
